// auto-generated by cutlass_sweep.conv — config: {"arch": "sm_100", "cluster_m": 2, "cluster_n": 1, "conv_kind": "dgrad", "dtype": "fp16", "ndim": 2, "tile_k": 32, "tile_m": 128, "tile_n": 128}
#include "cutlass/cutlass.h"
#include "cute/tensor.hpp"
#include "cutlass/kernel_hardware_info.hpp"
#include "cutlass/conv/convolution.h"
#include "cutlass/conv/dispatch_policy.hpp"
#include "cutlass/conv/collective/collective_builder.hpp"
#include "cutlass/conv/kernel/conv_universal.hpp"
#include "cutlass/conv/device/conv_universal_adapter.hpp"
#include "cutlass/epilogue/collective/collective_builder.hpp"

using namespace cute;
using Elem = cutlass::half_t;
using Acc  = float;
using LayoutAB = cutlass::layout::TensorNHWC;
using LayoutC  = cutlass::layout::TensorNHWC;
constexpr auto ConvOp = cutlass::conv::Operator::kDgrad;
using TileShape    = Shape<_128, _128, Shape<_32>>;
using ClusterShape = Shape<_2, _1, _1>;

using CollectiveEpilogue = typename cutlass::epilogue::collective::CollectiveBuilder<
    cutlass::arch::Sm100, cutlass::arch::OpClassTensorOp,
    TileShape, ClusterShape,
    cutlass::epilogue::collective::EpilogueTileAuto,
    Acc, Acc,
    Elem, LayoutC, 128 / cutlass::sizeof_bits<Elem>::value,
    Elem, LayoutC, 128 / cutlass::sizeof_bits<Elem>::value,
    cutlass::epilogue::collective::EpilogueScheduleAuto
  >::CollectiveOp;

using CollectiveMainloop = typename cutlass::conv::collective::CollectiveBuilder<
    cutlass::arch::Sm100, cutlass::arch::OpClassTensorOp, ConvOp,
    Elem, LayoutAB, 128 / cutlass::sizeof_bits<Elem>::value,
    Elem, LayoutAB, 128 / cutlass::sizeof_bits<Elem>::value,
    Acc,
    TileShape, ClusterShape,
    cutlass::conv::collective::StageCountAutoCarveout<
        static_cast<int>(sizeof(typename CollectiveEpilogue::SharedStorage))>,
    cutlass::conv::collective::KernelScheduleAuto
  >::CollectiveOp;

using ProblemShape = cutlass::conv::ConvProblemShape<
    ConvOp, CollectiveMainloop::DispatchPolicy::NumSpatialDimensions>;
using ConvKernel = cutlass::conv::kernel::ConvUniversal<
    ProblemShape, CollectiveMainloop, CollectiveEpilogue>;
using Conv = cutlass::conv::device::ConvUniversalAdapter<ConvKernel>;

auto* _anchor = &cutlass::device_kernel<ConvKernel>;


// ===== COMPILED SASS (sm_100a) =====

	.target	sm_100a

	.elftype	@"ET_EXEC"


//--------------------- .note.nv.tkinfo           --------------------------
	.section	.note.nv.tkinfo,"",@"SHT_NOTE"
	.sectionflags	@"SHF_NOTE_NV_TKINFO"
	.tkinfo
        /*0018*/ 	.word	0x00000002
        /*0030*/ 	.string	""
        /*0030*/ 	.string	"ptxas"
        /*0030*/ 	.string	"Cuda compilation tools, release 13.0, V13.0.88"
        /*0030*/ 	.string	"Build cuda_13.0.r13.0/compiler.36424714_0"
        /*0030*/ 	.string	"-arch sm_100a -m 64 "



//--------------------- .note.nv.cuinfo           --------------------------
	.section	.note.nv.cuinfo,"",@"SHT_NOTE"
	.sectionflags	@"SHF_NOTE_NV_CUINFO"
        /*0018*/ 	.short	0x0002
        /*001a*/ 	.short	0x0064
        /*001c*/ 	.short	0x0082
	.zero		2


//--------------------- .nv.info                  --------------------------
	.section	.nv.info,"",@"SHT_CUDA_INFO"
	.align	4


	//----- nvinfo : EIATTR_REGCOUNT
	.align		4
        /*0000*/ 	.byte	0x04, 0x2f
        /*0002*/ 	.short	(.L_19 - .L_18)
	.align		4
.L_18:
        /*0004*/ 	.word	index@(_ZN7cutlass13device_kernelINS_4conv6kernel13ConvUniversalINS1_16ConvProblemShapeILNS1_8OperatorE1ELi2EEENS1_10collective14CollectiveConvINS1_47MainloopSm100TmaUmmaWarpSpecializedImplicitGemmILS5_1ELi26ELi2ELi1ELi2EN4cute5tupleIJNSA_1CILi2EEENSC_ILi1EEESE_EEEEENSB_IJNSC_ILi128EEESH_NSB_IJNSC_ILi32EEEEEEEEENS_6half_tESL_NSA_8TiledMMAINSA_8MMA_AtomIJNSA_26SM100_MMA_F16BF16_2x1SM_SSISL_SL_fLi128ELi128ELNSA_4UMMA5MajorE0ELSQ_1ELNSP_7ScaleInE0ELSR_0EEEEEENSA_6LayoutINSB_IJSE_SE_SE_EEENSB_IJNSC_ILi0EEESW_SW_EEEEENSB_IJNSA_10UnderscoreESZ_SZ_EEEEENS7_6detail27Sm100ImplicitGemmTileTraitsINSA_25SM100_TMA_2SM_LOAD_IM2COLENSA_14ComposedLayoutINSA_7SwizzleILi2ELi4ELi3EEENSA_18smem_ptr_flag_bitsILi16EEENSU_INSB_IJNSC_ILi8EEESI_EEENSB_IJSI_SE_EEEEEEEvEENS13_INSA_18SM100_TMA_2SM_LOADENS15_INS16_ILi3ELi4ELi3EEES19_NSU_INSB_IJNSC_ILi64EEES1A_EEENSB_IJSE_S1I_EEEEEEEvEEEENS_8epilogue10collective18CollectiveEpilogueINS1P_23Sm100TmaWarpSpecializedILi4ELi2ELi16ELb1ELb0EEEJNSB_IJS1I_SH_SJ_EEENSB_IJNSU_IS1I_SE_EENSU_INSB_IJNSC_ILi16EEESD_EEES1K_EEEEESL_NSB_IJNSB_IJlllEEESE_SW_EEESL_S21_NS1P_6fusion15FusionCallbacksIS1T_NS22_17LinearCombinationISL_fSL_fLNS_15FloatRoundStyleE2EEES1U_S1Z_JEEENSA_5SM1004TMEM4LOAD26SM100_TMEM_LOAD_32dp32b16xENSA_20SM90_TMA_LOAD_IM2COLENS15_INS16_ILi1ELi4ELi3EEES19_NSU_INSB_IJS1A_S1W_EEENSB_IJS1W_SE_EEEEEEENSA_39AutoVectorizingCopyWithAssumedAlignmentILi128EEENSA_21SM90_TMA_STORE_IM2COLES2H_S2J_S2J_EEEvvEEEEvNT_6ParamsE)
        /*0008*/ 	.word	0x0000004a


	//----- nvinfo : EIATTR_FRAME_SIZE
	.align		4
.L_19:
        /*000c*/ 	.byte	0x04, 0x11
        /*000e*/ 	.short	(.L_21 - .L_20)
	.align		4
.L_20:
        /*0010*/ 	.word	index@($__internal_2_$__cuda_sm10x_tcgen05_guardrail_trap_unallocated_columns_being_dealloced)
        /*0014*/ 	.word	0x00000008


	//----- nvinfo : EIATTR_FRAME_SIZE
	.align		4
.L_21:
        /*0018*/ 	.byte	0x04, 0x11
        /*001a*/ 	.short	(.L_23 - .L_22)
	.align		4
.L_22:
        /*001c*/ 	.word	index@($__internal_1_$__cuda_sm10x_tcgen05_guardrail_trap_phase_invalid_during_alloc)
        /*0020*/ 	.word	0x00000008


	//----- nvinfo : EIATTR_FRAME_SIZE
	.align		4
.L_23:
        /*0024*/ 	.byte	0x04, 0x11
        /*0026*/ 	.short	(.L_25 - .L_24)
	.align		4
.L_24:
        /*0028*/ 	.word	index@($__internal_0_$__cuda_sm10x_tcgen05_guardrail_trap_col_being_dealloced_not_returned_by_alloc)
        /*002c*/ 	.word	0x00000008


	//----- nvinfo : EIATTR_FRAME_SIZE
	.align		4
.L_25:
        /*0030*/ 	.byte	0x04, 0x11
        /*0032*/ 	.short	(.L_27 - .L_26)
	.align		4
.L_26:
        /*0034*/ 	.word	index@(_ZN7cutlass13device_kernelINS_4conv6kernel13ConvUniversalINS1_16ConvProblemShapeILNS1_8OperatorE1ELi2EEENS1_10collective14CollectiveConvINS1_47MainloopSm100TmaUmmaWarpSpecializedImplicitGemmILS5_1ELi26ELi2ELi1ELi2EN4cute5tupleIJNSA_1CILi2EEENSC_ILi1EEESE_EEEEENSB_IJNSC_ILi128EEESH_NSB_IJNSC_ILi32EEEEEEEEENS_6half_tESL_NSA_8TiledMMAINSA_8MMA_AtomIJNSA_26SM100_MMA_F16BF16_2x1SM_SSISL_SL_fLi128ELi128ELNSA_4UMMA5MajorE0ELSQ_1ELNSP_7ScaleInE0ELSR_0EEEEEENSA_6LayoutINSB_IJSE_SE_SE_EEENSB_IJNSC_ILi0EEESW_SW_EEEEENSB_IJNSA_10UnderscoreESZ_SZ_EEEEENS7_6detail27Sm100ImplicitGemmTileTraitsINSA_25SM100_TMA_2SM_LOAD_IM2COLENSA_14ComposedLayoutINSA_7SwizzleILi2ELi4ELi3EEENSA_18smem_ptr_flag_bitsILi16EEENSU_INSB_IJNSC_ILi8EEESI_EEENSB_IJSI_SE_EEEEEEEvEENS13_INSA_18SM100_TMA_2SM_LOADENS15_INS16_ILi3ELi4ELi3EEES19_NSU_INSB_IJNSC_ILi64EEES1A_EEENSB_IJSE_S1I_EEEEEEEvEEEENS_8epilogue10collective18CollectiveEpilogueINS1P_23Sm100TmaWarpSpecializedILi4ELi2ELi16ELb1ELb0EEEJNSB_IJS1I_SH_SJ_EEENSB_IJNSU_IS1I_SE_EENSU_INSB_IJNSC_ILi16EEESD_EEES1K_EEEEESL_NSB_IJNSB_IJlllEEESE_SW_EEESL_S21_NS1P_6fusion15FusionCallbacksIS1T_NS22_17LinearCombinationISL_fSL_fLNS_15FloatRoundStyleE2EEES1U_S1Z_JEEENSA_5SM1004TMEM4LOAD26SM100_TMEM_LOAD_32dp32b16xENSA_20SM90_TMA_LOAD_IM2COLENS15_INS16_ILi1ELi4ELi3EEES19_NSU_INSB_IJS1A_S1W_EEENSB_IJS1W_SE_EEEEEEENSA_39AutoVectorizingCopyWithAssumedAlignmentILi128EEENSA_21SM90_TMA_STORE_IM2COLES2H_S2J_S2J_EEEvvEEEEvNT_6ParamsE)
        /*0038*/ 	.word	0x00000008


	//----- nvinfo : EIATTR_MIN_STACK_SIZE
	.align		4
.L_27:
        /*003c*/ 	.byte	0x04, 0x12
        /*003e*/ 	.short	(.L_29 - .L_28)
	.align		4
.L_28:
        /*0040*/ 	.word	index@(_ZN7cutlass13device_kernelINS_4conv6kernel13ConvUniversalINS1_16ConvProblemShapeILNS1_8OperatorE1ELi2EEENS1_10collective14CollectiveConvINS1_47MainloopSm100TmaUmmaWarpSpecializedImplicitGemmILS5_1ELi26ELi2ELi1ELi2EN4cute5tupleIJNSA_1CILi2EEENSC_ILi1EEESE_EEEEENSB_IJNSC_ILi128EEESH_NSB_IJNSC_ILi32EEEEEEEEENS_6half_tESL_NSA_8TiledMMAINSA_8MMA_AtomIJNSA_26SM100_MMA_F16BF16_2x1SM_SSISL_SL_fLi128ELi128ELNSA_4UMMA5MajorE0ELSQ_1ELNSP_7ScaleInE0ELSR_0EEEEEENSA_6LayoutINSB_IJSE_SE_SE_EEENSB_IJNSC_ILi0EEESW_SW_EEEEENSB_IJNSA_10UnderscoreESZ_SZ_EEEEENS7_6detail27Sm100ImplicitGemmTileTraitsINSA_25SM100_TMA_2SM_LOAD_IM2COLENSA_14ComposedLayoutINSA_7SwizzleILi2ELi4ELi3EEENSA_18smem_ptr_flag_bitsILi16EEENSU_INSB_IJNSC_ILi8EEESI_EEENSB_IJSI_SE_EEEEEEEvEENS13_INSA_18SM100_TMA_2SM_LOADENS15_INS16_ILi3ELi4ELi3EEES19_NSU_INSB_IJNSC_ILi64EEES1A_EEENSB_IJSE_S1I_EEEEEEEvEEEENS_8epilogue10collective18CollectiveEpilogueINS1P_23Sm100TmaWarpSpecializedILi4ELi2ELi16ELb1ELb0EEEJNSB_IJS1I_SH_SJ_EEENSB_IJNSU_IS1I_SE_EENSU_INSB_IJNSC_ILi16EEESD_EEES1K_EEEEESL_NSB_IJNSB_IJlllEEESE_SW_EEESL_S21_NS1P_6fusion15FusionCallbacksIS1T_NS22_17LinearCombinationISL_fSL_fLNS_15FloatRoundStyleE2EEES1U_S1Z_JEEENSA_5SM1004TMEM4LOAD26SM100_TMEM_LOAD_32dp32b16xENSA_20SM90_TMA_LOAD_IM2COLENS15_INS16_ILi1ELi4ELi3EEES19_NSU_INSB_IJS1A_S1W_EEENSB_IJS1W_SE_EEEEEEENSA_39AutoVectorizingCopyWithAssumedAlignmentILi128EEENSA_21SM90_TMA_STORE_IM2COLES2H_S2J_S2J_EEEvvEEEEvNT_6ParamsE)
        /*0044*/ 	.word	0x00000008
.L_29:


//--------------------- .nv.compat                --------------------------
	.section	.nv.compat,"",@"SHT_CUDA_COMPAT_INFO"
	.align	4
        /*0000*/ 	.byte	0x02, 0x09, 0x01, 0x00, 0x02, 0x02, 0x02, 0x00, 0x02, 0x05, 0x05, 0x00, 0x03, 0x07, 0x01, 0x01
        /*0010*/ 	.byte	0x02, 0x03, 0x01, 0x00, 0x02, 0x06, 0x01, 0x00, 0x04, 0x0b, 0x08, 0x00, 0x09, 0x00, 0x00, 0x00
        /*0020*/ 	.byte	0x00, 0x00, 0x00, 0x00


//--------------------- .nv.info._ZN7cutlass13device_kernelINS_4conv6kernel13ConvUniversalINS1_16ConvProblemShapeILNS1_8OperatorE1ELi2EEENS1_10collective14CollectiveConvINS1_47MainloopSm100TmaUmmaWarpSpecializedImplicitGemmILS5_1ELi26ELi2ELi1ELi2EN4cute5tupleIJNSA_1CILi2EEENSC_ILi1EEESE_EEEEENSB_IJNSC_ILi128EEESH_NSB_IJNSC_ILi32EEEEEEEEENS_6half_tESL_NSA_8TiledMMAINSA_8MMA_AtomIJNSA_26SM100_MMA_F16BF16_2x1SM_SSISL_SL_fLi128ELi128ELNSA_4UMMA5MajorE0ELSQ_1ELNSP_7ScaleInE0ELSR_0EEEEEENSA_6LayoutINSB_IJSE_SE_SE_EEENSB_IJNSC_ILi0EEESW_SW_EEEEENSB_IJNSA_10UnderscoreESZ_SZ_EEEEENS7_6detail27Sm100ImplicitGemmTileTraitsINSA_25SM100_TMA_2SM_LOAD_IM2COLENSA_14ComposedLayoutINSA_7SwizzleILi2ELi4ELi3EEENSA_18smem_ptr_flag_bitsILi16EEENSU_INSB_IJNSC_ILi8EEESI_EEENSB_IJSI_SE_EEEEEEEvEENS13_INSA_18SM100_TMA_2SM_LOADENS15_INS16_ILi3ELi4ELi3EEES19_NSU_INSB_IJNSC_ILi64EEES1A_EEENSB_IJSE_S1I_EEEEEEEvEEEENS_8epilogue10collective18CollectiveEpilogueINS1P_23Sm100TmaWarpSpecializedILi4ELi2ELi16ELb1ELb0EEEJNSB_IJS1I_SH_SJ_EEENSB_IJNSU_IS1I_SE_EENSU_INSB_IJNSC_ILi16EEESD_EEES1K_EEEEESL_NSB_IJNSB_IJlllEEESE_SW_EEESL_S21_NS1P_6fusion15FusionCallbacksIS1T_NS22_17LinearCombinationISL_fSL_fLNS_15FloatRoundStyleE2EEES1U_S1Z_JEEENSA_5SM1004TMEM4LOAD26SM100_TMEM_LOAD_32dp32b16xENSA_20SM90_TMA_LOAD_IM2COLENS15_INS16_ILi1ELi4ELi3EEES19_NSU_INSB_IJS1A_S1W_EEENSB_IJS1W_SE_EEEEEEENSA_39AutoVectorizingCopyWithAssumedAlignmentILi128EEENSA_21SM90_TMA_STORE_IM2COLES2H_S2J_S2J_EEEvvEEEEvNT_6ParamsE --------------------------
	.section	.nv.info._ZN7cutlass13device_kernelINS_4conv6kernel13ConvUniversalINS1_16ConvProblemShapeILNS1_8OperatorE1ELi2EEENS1_10collective14CollectiveConvINS1_47MainloopSm100TmaUmmaWarpSpecializedImplicitGemmILS5_1ELi26ELi2ELi1ELi2EN4cute5tupleIJNSA_1CILi2EEENSC_ILi1EEESE_EEEEENSB_IJNSC_ILi128EEESH_NSB_IJNSC_ILi32EEEEEEEEENS_6half_tESL_NSA_8TiledMMAINSA_8MMA_AtomIJNSA_26SM100_MMA_F16BF16_2x1SM_SSISL_SL_fLi128ELi128ELNSA_4UMMA5MajorE0ELSQ_1ELNSP_7ScaleInE0ELSR_0EEEEEENSA_6LayoutINSB_IJSE_SE_SE_EEENSB_IJNSC_ILi0EEESW_SW_EEEEENSB_IJNSA_10UnderscoreESZ_SZ_EEEEENS7_6detail27Sm100ImplicitGemmTileTraitsINSA_25SM100_TMA_2SM_LOAD_IM2COLENSA_14ComposedLayoutINSA_7SwizzleILi2ELi4ELi3EEENSA_18smem_ptr_flag_bitsILi16EEENSU_INSB_IJNSC_ILi8EEESI_EEENSB_IJSI_SE_EEEEEEEvEENS13_INSA_18SM100_TMA_2SM_LOADENS15_INS16_ILi3ELi4ELi3EEES19_NSU_INSB_IJNSC_ILi64EEES1A_EEENSB_IJSE_S1I_EEEEEEEvEEEENS_8epilogue10collective18CollectiveEpilogueINS1P_23Sm100TmaWarpSpecializedILi4ELi2ELi16ELb1ELb0EEEJNSB_IJS1I_SH_SJ_EEENSB_IJNSU_IS1I_SE_EENSU_INSB_IJNSC_ILi16EEESD_EEES1K_EEEEESL_NSB_IJNSB_IJlllEEESE_SW_EEESL_S21_NS1P_6fusion15FusionCallbacksIS1T_NS22_17LinearCombinationISL_fSL_fLNS_15FloatRoundStyleE2EEES1U_S1Z_JEEENSA_5SM1004TMEM4LOAD26SM100_TMEM_LOAD_32dp32b16xENSA_20SM90_TMA_LOAD_IM2COLENS15_INS16_ILi1ELi4ELi3EEES19_NSU_INSB_IJS1A_S1W_EEENSB_IJS1W_SE_EEEEEEENSA_39AutoVectorizingCopyWithAssumedAlignmentILi128EEENSA_21SM90_TMA_STORE_IM2COLES2H_S2J_S2J_EEEvvEEEEvNT_6ParamsE,"",@"SHT_CUDA_INFO"
	.sectionflags	@""
	.align	4


	//----- nvinfo : EIATTR_CUDA_API_VERSION
	.align		4
        /*0000*/ 	.byte	0x04, 0x37
        /*0002*/ 	.short	(.L_31 - .L_30)
.L_30:
        /*0004*/ 	.word	0x00000082


	//----- nvinfo : EIATTR_KPARAM_INFO
	.align		4
.L_31:
        /*0008*/ 	.byte	0x04, 0x17
        /*000a*/ 	.short	(.L_33 - .L_32)
.L_32:
        /*000c*/ 	.word	0x00000000
        /*0010*/ 	.short	0x0000
        /*0012*/ 	.short	0x0000
        /*0014*/ 	.byte	0x00, 0xf0, 0x01, 0x20


	//----- nvinfo : EIATTR_AT_ENTRY_FRAGMENTS
	.align		4
.L_33:
        /*0018*/ 	.byte	0x04, 0x4f
        /*001a*/ 	.short	(.L_35 - .L_34)


	//   ....[0]....
.L_34:
        /*001c*/ 	.word	0x00000007


	//----- nvinfo : EIATTR_RESERVED_SMEM_USED
	.align		4
.L_35:
        /*0020*/ 	.byte	0x01, 0x41
	.zero		2


	//----- nvinfo : EIATTR_SPARSE_MMA_MASK
	.align		4
        /*0024*/ 	.byte	0x03, 0x50
        /*0026*/ 	.short	0x0000


	//----- nvinfo : EIATTR_TCGEN05_2CTA_USED
	.align		4
        /*0028*/ 	.byte	0x01, 0x52
	.zero		2


	//----- nvinfo : EIATTR_MAXREG_COUNT
	.align		4
        /*002c*/ 	.byte	0x03, 0x1b
        /*002e*/ 	.short	0x00ff


	//----- nvinfo : EIATTR_NUM_BARRIERS
	.align		4
        /*0030*/ 	.byte	0x02, 0x4c
        /*0032*/ 	.byte	0x07
	.zero		1


	//----- nvinfo : EIATTR_EXTERNS
	.align		4
        /*0034*/ 	.byte	0x04, 0x0f
        /*0036*/ 	.short	(.L_37 - .L_36)


	//   ....[0]....
	.align		4
.L_36:
        /*0038*/ 	.word	index@(__assertfail)


	//----- nvinfo : EIATTR_MERCURY_ISA_VERSION
	.align		4
.L_37:
        /*003c*/ 	.byte	0x03, 0x5f
        /*003e*/ 	.short	0x0101


	//----- nvinfo : EIATTR_INT_WARP_WIDE_INSTR_OFFSETS
	.align		4
        /*0040*/ 	.byte	0x04, 0x31
        /*0042*/ 	.short	(.L_39 - .L_38)


	//   ....[0]....
.L_38:
        /*0044*/ 	.word	0x00000f40


	//   ....[1]....
        /*0048*/ 	.word	0x00000ff0


	//   ....[2]....
        /*004c*/ 	.word	0x00005110


	//   ....[3]....
        /*0050*/ 	.word	0x00005130


	//   ....[4]....
        /*0054*/ 	.word	0x00005160


	//   ....[5]....
        /*0058*/ 	.word	0x00005e20


	//   ....[6]....
        /*005c*/ 	.word	0x00005ee0


	//   ....[7]....
        /*0060*/ 	.word	0x00005f70


	//   ....[8]....
        /*0064*/ 	.word	0x00005fe0


	//   ....[9]....
        /*0068*/ 	.word	0x000060b0


	//   ....[10]....
        /*006c*/ 	.word	0x00006170


	//   ....[11]....
        /*0070*/ 	.word	0x000061e0


	//   ....[12]....
        /*0074*/ 	.word	0x000062d0


	//   ....[13]....
        /*0078*/ 	.word	0x00006390


	//   ....[14]....
        /*007c*/ 	.word	0x00006480


	//   ....[15]....
        /*0080*/ 	.word	0x000065a0


	//   ....[16]....
        /*0084*/ 	.word	0x000065e0


	//----- nvinfo : EIATTR_COOP_GROUP_MASK_REGIDS
	.align		4
.L_39:
        /*0088*/ 	.byte	0x04, 0x29
        /*008a*/ 	.short	(.L_41 - .L_40)


	//   ....[0]....
.L_40:
        /*008c*/ 	.word	0xffffffff


	//   ....[1]....
        /*0090*/ 	.word	0xffffffff


	//   ....[2]....
        /*0094*/ 	.word	0xffffffff


	//   ....[3]....
        /*0098*/ 	.word	0xffffffff


	//   ....[4]....
        /*009c*/ 	.word	0xffffffff


	//   ....[5]....
        /*00a0*/ 	.word	0xffffffff


	//   ....[6]....
        /*00a4*/ 	.word	0xffffffff


	//   ....[7]....
        /*00a8*/ 	.word	0xffffffff


	//   ....[8]....
        /*00ac*/ 	.word	0xffffffff


	//   ....[9]....
        /*00b0*/ 	.word	0xffffffff


	//   ....[10]....
        /*00b4*/ 	.word	0xffffffff


	//   ....[11]....
        /*00b8*/ 	.word	0xffffffff


	//   ....[12]....
        /*00bc*/ 	.word	0xffffffff


	//----- nvinfo : EIATTR_COOP_GROUP_INSTR_OFFSETS
	.align		4
.L_41:
        /*00c0*/ 	.byte	0x04, 0x28
        /*00c2*/ 	.short	(.L_43 - .L_42)


	//   ....[0]....
.L_42:
        /*00c4*/ 	.word	0x000000d0


	//   ....[1]....
        /*00c8*/ 	.word	0x00000540


	//   ....[2]....
        /*00cc*/ 	.word	0x000009d0


	//   ....[3]....
        /*00d0*/ 	.word	0x00000b70


	//   ....[4]....
        /*00d4*/ 	.word	0x00000c70


	//   ....[5]....
        /*00d8*/ 	.word	0x00000dc0


	//   ....[6]....
        /*00dc*/ 	.word	0x00001060


	//   ....[7]....
        /*00e0*/ 	.word	0x000026e0


	//   ....[8]....
        /*00e4*/ 	.word	0x000040f0


	//   ....[9]....
        /*00e8*/ 	.word	0x000045c0


	//   ....[10]....
        /*00ec*/ 	.word	0x000045f0


	//   ....[11]....
        /*00f0*/ 	.word	0x00005020


	//   ....[12]....
        /*00f4*/ 	.word	0x00005230


	//----- nvinfo : EIATTR_VRC_CTA_INIT_COUNT
	.align		4
.L_43:
        /*00f8*/ 	.byte	0x02, 0x4a
        /*00fa*/ 	.byte	0x80
	.zero		1


	//----- nvinfo : EIATTR_SYSCALL_OFFSETS
	.align		4
        /*00fc*/ 	.byte	0x04, 0x46
        /*00fe*/ 	.short	(.L_45 - .L_44)


	//   ....[0]....
.L_44:
        /*0100*/ 	.word	0x000071c0


	//   ....[1]....
        /*0104*/ 	.word	0x000072b0


	//   ....[2]....
        /*0108*/ 	.word	0x00007ba0


	//   ....[3]....
        /*010c*/ 	.word	0x00008500


	//   ....[4]....
        /*0110*/ 	.word	0x00008dd0


	//   ....[5]....
        /*0114*/ 	.word	0x00009690


	//----- nvinfo : EIATTR_MBARRIER_INSTR_OFFSETS
	.align		4
.L_45:
        /*0118*/ 	.byte	0x04, 0x39
        /*011a*/ 	.short	(.L_47 - .L_46)


	//   ....[0]....
.L_46:
        /*011c*/ 	.word	0x00000670
        /*0120*/ 	.word	0x000000ff
        /*0124*/ 	.word	0x00000000
        /*0128*/ 	.short	0x0100
        /*012a*/ 	.byte	0x04
	.zero		1


	//   ....[1]....
        /*012c*/ 	.word	0x00000680
        /*0130*/ 	.word	0x000000ff
        /*0134*/ 	.word	0x000000d0
        /*0138*/ 	.short	0x0100
        /*013a*/ 	.byte	0x04
	.zero		1


	//   ....[2]....
        /*013c*/ 	.word	0x00000690
        /*0140*/ 	.word	0x000000ff
        /*0144*/ 	.word	0x00000008
        /*0148*/ 	.short	0x0100
        /*014a*/ 	.byte	0x04
	.zero		1


	//   ....[3]....
        /*014c*/ 	.word	0x000006a0
        /*0150*/ 	.word	0x000000ff
        /*0154*/ 	.word	0x000000d8
        /*0158*/ 	.short	0x0100
        /*015a*/ 	.byte	0x04
	.zero		1


	//   ....[4]....
        /*015c*/ 	.word	0x000006b0
        /*0160*/ 	.word	0x000000ff
        /*0164*/ 	.word	0x00000010
        /*0168*/ 	.short	0x0100
        /*016a*/ 	.byte	0x04
	.zero		1


	//   ....[5]....
        /*016c*/ 	.word	0x000006c0
        /*0170*/ 	.word	0x000000ff
        /*0174*/ 	.word	0x000000e0
        /*0178*/ 	.short	0x0100
        /*017a*/ 	.byte	0x04
	.zero		1


	//   ....[6]....
        /*017c*/ 	.word	0x000006d0
        /*0180*/ 	.word	0x000000ff
        /*0184*/ 	.word	0x00000018
        /*0188*/ 	.short	0x0100
        /*018a*/ 	.byte	0x04
	.zero		1


	//   ....[7]....
        /*018c*/ 	.word	0x000006e0
        /*0190*/ 	.word	0x000000ff
        /*0194*/ 	.word	0x000000e8
        /*0198*/ 	.short	0x0100
        /*019a*/ 	.byte	0x04
	.zero		1


	//   ....[8]....
        /*019c*/ 	.word	0x000006f0
        /*01a0*/ 	.word	0x000000ff
        /*01a4*/ 	.word	0x00000020
        /*01a8*/ 	.short	0x0100
        /*01aa*/ 	.byte	0x04
	.zero		1


	//   ....[9]....
        /*01ac*/ 	.word	0x00000700
        /*01b0*/ 	.word	0x000000ff
        /*01b4*/ 	.word	0x000000f0
        /*01b8*/ 	.short	0x0100
        /*01ba*/ 	.byte	0x04
	.zero		1


	//   ....[10]....
        /*01bc*/ 	.word	0x00000710
        /*01c0*/ 	.word	0x000000ff
        /*01c4*/ 	.word	0x00000028
        /*01c8*/ 	.short	0x0100
        /*01ca*/ 	.byte	0x04
	.zero		1


	//   ....[11]....
        /*01cc*/ 	.word	0x00000720
        /*01d0*/ 	.word	0x000000ff
        /*01d4*/ 	.word	0x000000f8
        /*01d8*/ 	.short	0x0100
        /*01da*/ 	.byte	0x04
	.zero		1


	//   ....[12]....
        /*01dc*/ 	.word	0x00000730
        /*01e0*/ 	.word	0x000000ff
        /*01e4*/ 	.word	0x00000030
        /*01e8*/ 	.short	0x0100
        /*01ea*/ 	.byte	0x04
	.zero		1


	//   ....[13]....
        /*01ec*/ 	.word	0x00000740
        /*01f0*/ 	.word	0x000000ff
        /*01f4*/ 	.word	0x00000100
        /*01f8*/ 	.short	0x0100
        /*01fa*/ 	.byte	0x04
	.zero		1


	//   ....[14]....
        /*01fc*/ 	.word	0x00000750
        /*0200*/ 	.word	0x000000ff
        /*0204*/ 	.word	0x00000038
        /*0208*/ 	.short	0x0100
        /*020a*/ 	.byte	0x04
	.zero		1


	//   ....[15]....
        /*020c*/ 	.word	0x00000760
        /*0210*/ 	.word	0x000000ff
        /*0214*/ 	.word	0x00000108
        /*0218*/ 	.short	0x0100
        /*021a*/ 	.byte	0x04
	.zero		1


	//   ....[16]....
        /*021c*/ 	.word	0x00000770
        /*0220*/ 	.word	0x000000ff
        /*0224*/ 	.word	0x00000040
        /*0228*/ 	.short	0x0100
        /*022a*/ 	.byte	0x04
	.zero		1


	//   ....[17]....
        /*022c*/ 	.word	0x00000780
        /*0230*/ 	.word	0x000000ff
        /*0234*/ 	.word	0x00000110
        /*0238*/ 	.short	0x0100
        /*023a*/ 	.byte	0x04
	.zero		1


	//   ....[18]....
        /*023c*/ 	.word	0x00000790
        /*0240*/ 	.word	0x000000ff
        /*0244*/ 	.word	0x00000048
        /*0248*/ 	.short	0x0100
        /*024a*/ 	.byte	0x04
	.zero		1


	//   ....[19]....
        /*024c*/ 	.word	0x000007a0
        /*0250*/ 	.word	0x000000ff
        /*0254*/ 	.word	0x00000118
        /*0258*/ 	.short	0x0100
        /*025a*/ 	.byte	0x04
	.zero		1


	//   ....[20]....
        /*025c*/ 	.word	0x000007b0
        /*0260*/ 	.word	0x000000ff
        /*0264*/ 	.word	0x00000050
        /*0268*/ 	.short	0x0100
        /*026a*/ 	.byte	0x04
	.zero		1


	//   ....[21]....
        /*026c*/ 	.word	0x000007c0
        /*0270*/ 	.word	0x000000ff
        /*0274*/ 	.word	0x00000120
        /*0278*/ 	.short	0x0100
        /*027a*/ 	.byte	0x04
	.zero		1


	//   ....[22]....
        /*027c*/ 	.word	0x000007d0
        /*0280*/ 	.word	0x000000ff
        /*0284*/ 	.word	0x00000058
        /*0288*/ 	.short	0x0100
        /*028a*/ 	.byte	0x04
	.zero		1


	//   ....[23]....
        /*028c*/ 	.word	0x000007e0
        /*0290*/ 	.word	0x000000ff
        /*0294*/ 	.word	0x00000128
        /*0298*/ 	.short	0x0100
        /*029a*/ 	.byte	0x04
	.zero		1


	//   ....[24]....
        /*029c*/ 	.word	0x000007f0
        /*02a0*/ 	.word	0x000000ff
        /*02a4*/ 	.word	0x00000060
        /*02a8*/ 	.short	0x0100
        /*02aa*/ 	.byte	0x04
	.zero		1


	//   ....[25]....
        /*02ac*/ 	.word	0x00000800
        /*02b0*/ 	.word	0x000000ff
        /*02b4*/ 	.word	0x00000130
        /*02b8*/ 	.short	0x0100
        /*02ba*/ 	.byte	0x04
	.zero		1


	//   ....[26]....
        /*02bc*/ 	.word	0x00000810
        /*02c0*/ 	.word	0x000000ff
        /*02c4*/ 	.word	0x00000068
        /*02c8*/ 	.short	0x0100
        /*02ca*/ 	.byte	0x04
	.zero		1


	//   ....[27]....
        /*02cc*/ 	.word	0x00000820
        /*02d0*/ 	.word	0x000000ff
        /*02d4*/ 	.word	0x00000138
        /*02d8*/ 	.short	0x0100
        /*02da*/ 	.byte	0x04
	.zero		1


	//   ....[28]....
        /*02dc*/ 	.word	0x00000830
        /*02e0*/ 	.word	0x000000ff
        /*02e4*/ 	.word	0x00000070
        /*02e8*/ 	.short	0x0100
        /*02ea*/ 	.byte	0x04
	.zero		1


	//   ....[29]....
        /*02ec*/ 	.word	0x00000840
        /*02f0*/ 	.word	0x000000ff
        /*02f4*/ 	.word	0x00000140
        /*02f8*/ 	.short	0x0100
        /*02fa*/ 	.byte	0x04
	.zero		1


	//   ....[30]....
        /*02fc*/ 	.word	0x00000850
        /*0300*/ 	.word	0x000000ff
        /*0304*/ 	.word	0x00000078
        /*0308*/ 	.short	0x0100
        /*030a*/ 	.byte	0x04
	.zero		1


	//   ....[31]....
        /*030c*/ 	.word	0x00000860
        /*0310*/ 	.word	0x000000ff
        /*0314*/ 	.word	0x00000148
        /*0318*/ 	.short	0x0100
        /*031a*/ 	.byte	0x04
	.zero		1


	//   ....[32]....
        /*031c*/ 	.word	0x00000870
        /*0320*/ 	.word	0x000000ff
        /*0324*/ 	.word	0x00000080
        /*0328*/ 	.short	0x0100
        /*032a*/ 	.byte	0x04
	.zero		1


	//   ....[33]....
        /*032c*/ 	.word	0x00000880
        /*0330*/ 	.word	0x000000ff
        /*0334*/ 	.word	0x00000150
        /*0338*/ 	.short	0x0100
        /*033a*/ 	.byte	0x04
	.zero		1


	//   ....[34]....
        /*033c*/ 	.word	0x00000890
        /*0340*/ 	.word	0x000000ff
        /*0344*/ 	.word	0x00000088
        /*0348*/ 	.short	0x0100
        /*034a*/ 	.byte	0x04
	.zero		1


	//   ....[35]....
        /*034c*/ 	.word	0x000008a0
        /*0350*/ 	.word	0x000000ff
        /*0354*/ 	.word	0x00000158
        /*0358*/ 	.short	0x0100
        /*035a*/ 	.byte	0x04
	.zero		1


	//   ....[36]....
        /*035c*/ 	.word	0x000008b0
        /*0360*/ 	.word	0x000000ff
        /*0364*/ 	.word	0x00000090
        /*0368*/ 	.short	0x0100
        /*036a*/ 	.byte	0x04
	.zero		1


	//   ....[37]....
        /*036c*/ 	.word	0x000008c0
        /*0370*/ 	.word	0x000000ff
        /*0374*/ 	.word	0x00000160
        /*0378*/ 	.short	0x0100
        /*037a*/ 	.byte	0x04
	.zero		1


	//   ....[38]....
        /*037c*/ 	.word	0x000008d0
        /*0380*/ 	.word	0x000000ff
        /*0384*/ 	.word	0x00000098
        /*0388*/ 	.short	0x0100
        /*038a*/ 	.byte	0x04
	.zero		1


	//   ....[39]....
        /*038c*/ 	.word	0x000008e0
        /*0390*/ 	.word	0x000000ff
        /*0394*/ 	.word	0x00000168
        /*0398*/ 	.short	0x0100
        /*039a*/ 	.byte	0x04
	.zero		1


	//   ....[40]....
        /*039c*/ 	.word	0x000008f0
        /*03a0*/ 	.word	0x000000ff
        /*03a4*/ 	.word	0x000000a0
        /*03a8*/ 	.short	0x0100
        /*03aa*/ 	.byte	0x04
	.zero		1


	//   ....[41]....
        /*03ac*/ 	.word	0x00000900
        /*03b0*/ 	.word	0x000000ff
        /*03b4*/ 	.word	0x00000170
        /*03b8*/ 	.short	0x0100
        /*03ba*/ 	.byte	0x04
	.zero		1


	//   ....[42]....
        /*03bc*/ 	.word	0x00000910
        /*03c0*/ 	.word	0x000000ff
        /*03c4*/ 	.word	0x000000a8
        /*03c8*/ 	.short	0x0100
        /*03ca*/ 	.byte	0x04
	.zero		1


	//   ....[43]....
        /*03cc*/ 	.word	0x00000920
        /*03d0*/ 	.word	0x000000ff
        /*03d4*/ 	.word	0x00000178
        /*03d8*/ 	.short	0x0100
        /*03da*/ 	.byte	0x04
	.zero		1


	//   ....[44]....
        /*03dc*/ 	.word	0x00000930
        /*03e0*/ 	.word	0x000000ff
        /*03e4*/ 	.word	0x000000b0
        /*03e8*/ 	.short	0x0100
        /*03ea*/ 	.byte	0x04
	.zero		1


	//   ....[45]....
        /*03ec*/ 	.word	0x00000940
        /*03f0*/ 	.word	0x000000ff
        /*03f4*/ 	.word	0x00000180
        /*03f8*/ 	.short	0x0100
        /*03fa*/ 	.byte	0x04
	.zero		1


	//   ....[46]....
        /*03fc*/ 	.word	0x00000950
        /*0400*/ 	.word	0x000000ff
        /*0404*/ 	.word	0x000000b8
        /*0408*/ 	.short	0x0100
        /*040a*/ 	.byte	0x04
	.zero		1


	//   ....[47]....
        /*040c*/ 	.word	0x00000960
        /*0410*/ 	.word	0x000000ff
        /*0414*/ 	.word	0x00000188
        /*0418*/ 	.short	0x0100
        /*041a*/ 	.byte	0x04
	.zero		1


	//   ....[48]....
        /*041c*/ 	.word	0x00000970
        /*0420*/ 	.word	0x000000ff
        /*0424*/ 	.word	0x000000c0
        /*0428*/ 	.short	0x0100
        /*042a*/ 	.byte	0x04
	.zero		1


	//   ....[49]....
        /*042c*/ 	.word	0x00000980
        /*0430*/ 	.word	0x000000ff
        /*0434*/ 	.word	0x00000190
        /*0438*/ 	.short	0x0100
        /*043a*/ 	.byte	0x04
	.zero		1


	//   ....[50]....
        /*043c*/ 	.word	0x00000990
        /*0440*/ 	.word	0x000000ff
        /*0444*/ 	.word	0x000000c8
        /*0448*/ 	.short	0x0100
        /*044a*/ 	.byte	0x04
	.zero		1


	//   ....[51]....
        /*044c*/ 	.word	0x000009a0
        /*0450*/ 	.word	0x000000ff
        /*0454*/ 	.word	0x00000198
        /*0458*/ 	.short	0x0100
        /*045a*/ 	.byte	0x04
	.zero		1


	//   ....[52]....
        /*045c*/ 	.word	0x00000ae0
        /*0460*/ 	.word	0x000000ff
        /*0464*/ 	.word	0x000001a0
        /*0468*/ 	.short	0x0100
        /*046a*/ 	.byte	0x04
	.zero		1


	//   ....[53]....
        /*046c*/ 	.word	0x00000af0
        /*0470*/ 	.word	0x000000ff
        /*0474*/ 	.word	0x000001c0
        /*0478*/ 	.short	0x0100
        /*047a*/ 	.byte	0x04
	.zero		1


	//   ....[54]....
        /*047c*/ 	.word	0x00000b00
        /*0480*/ 	.word	0x000000ff
        /*0484*/ 	.word	0x000001a8
        /*0488*/ 	.short	0x0100
        /*048a*/ 	.byte	0x04
	.zero		1


	//   ....[55]....
        /*048c*/ 	.word	0x00000b10
        /*0490*/ 	.word	0x000000ff
        /*0494*/ 	.word	0x000001c8
        /*0498*/ 	.short	0x0100
        /*049a*/ 	.byte	0x04
	.zero		1


	//   ....[56]....
        /*049c*/ 	.word	0x00000b20
        /*04a0*/ 	.word	0x000000ff
        /*04a4*/ 	.word	0x000001b0
        /*04a8*/ 	.short	0x0100
        /*04aa*/ 	.byte	0x04
	.zero		1


	//   ....[57]....
        /*04ac*/ 	.word	0x00000b30
        /*04b0*/ 	.word	0x000000ff
        /*04b4*/ 	.word	0x000001d0
        /*04b8*/ 	.short	0x0100
        /*04ba*/ 	.byte	0x04
	.zero		1


	//   ....[58]....
        /*04bc*/ 	.word	0x00000b40
        /*04c0*/ 	.word	0x000000ff
        /*04c4*/ 	.word	0x000001b8
        /*04c8*/ 	.short	0x0100
        /*04ca*/ 	.byte	0x04
	.zero		1


	//   ....[59]....
        /*04cc*/ 	.word	0x00000b50
        /*04d0*/ 	.word	0x000000ff
        /*04d4*/ 	.word	0x000001d8
        /*04d8*/ 	.short	0x0100
        /*04da*/ 	.byte	0x04
	.zero		1


	//   ....[60]....
        /*04dc*/ 	.word	0x00000c40
        /*04e0*/ 	.word	0x000000ff
        /*04e4*/ 	.word	0x000001e0
        /*04e8*/ 	.short	0x0100
        /*04ea*/ 	.byte	0x04
	.zero		1


	//   ....[61]....
        /*04ec*/ 	.word	0x00000c50
        /*04f0*/ 	.word	0x000000ff
        /*04f4*/ 	.word	0x000001e8
        /*04f8*/ 	.short	0x0100
        /*04fa*/ 	.byte	0x04
	.zero		1


	//   ....[62]....
        /*04fc*/ 	.word	0x00000d90
        /*0500*/ 	.word	0x000000ff
        /*0504*/ 	.word	0x000001f0
        /*0508*/ 	.short	0x0100
        /*050a*/ 	.byte	0x06
	.zero		1


	//   ....[63]....
        /*050c*/ 	.word	0x00000da0
        /*0510*/ 	.word	0x000000ff
        /*0514*/ 	.word	0x000001f8
        /*0518*/ 	.short	0x0100
        /*051a*/ 	.byte	0x06
	.zero		1


	//   ....[64]....
        /*051c*/ 	.word	0x00000ee0
        /*0520*/ 	.word	0x000000ff
        /*0524*/ 	.word	0x00000200
        /*0528*/ 	.short	0x0100
        /*052a*/ 	.byte	0x04
	.zero		1


	//   ....[65]....
        /*052c*/ 	.word	0x00000ef0
        /*0530*/ 	.word	0x000000ff
        /*0534*/ 	.word	0x00000210
        /*0538*/ 	.short	0x0100
        /*053a*/ 	.byte	0x04
	.zero		1


	//   ....[66]....
        /*053c*/ 	.word	0x00000f00
        /*0540*/ 	.word	0x000000ff
        /*0544*/ 	.word	0x00000208
        /*0548*/ 	.short	0x0100
        /*054a*/ 	.byte	0x04
	.zero		1


	//   ....[67]....
        /*054c*/ 	.word	0x00000f10
        /*0550*/ 	.word	0x000000ff
        /*0554*/ 	.word	0x00000218
        /*0558*/ 	.short	0x0100
        /*055a*/ 	.byte	0x04
	.zero		1


	//   ....[68]....
        /*055c*/ 	.word	0x00001010
        /*0560*/ 	.word	0x000000ff
        /*0564*/ 	.word	0x00000220
        /*0568*/ 	.short	0x0100
        /*056a*/ 	.byte	0x06
	.zero		1


	//   ....[69]....
        /*056c*/ 	.word	0x00001b40
        /*0570*/ 	.word	0x000000ff
        /*0574*/ 	.word	0x000000d0
        /*0578*/ 	.short	0x010a
        /*057a*/ 	.byte	0x04
	.zero		1


	//   ....[70]....
        /*057c*/ 	.word	0x00001db0
        /*0580*/ 	.word	0x000000ff
        /*0584*/ 	.word	0x000000d0
        /*0588*/ 	.short	0x010a
        /*058a*/ 	.byte	0x11
	.zero		1


	//   ....[71]....
        /*058c*/ 	.word	0x00001f60
        /*0590*/ 	.word	0x000000ff
        /*0594*/ 	.word	0x000000d0
        /*0598*/ 	.short	0x010a
        /*059a*/ 	.byte	0x07
	.zero		1


	//   ....[72]....
        /*059c*/ 	.word	0x00002120
        /*05a0*/ 	.word	0x000000ff
        /*05a4*/ 	.word	0x000001e8
        /*05a8*/ 	.short	0x0101
        /*05aa*/ 	.byte	0x1f
	.zero		1


	//   ....[73]....
        /*05ac*/ 	.word	0x00002150
        /*05b0*/ 	.word	0x000000ff
        /*05b4*/ 	.word	0x000000d0
        /*05b8*/ 	.short	0x010a
        /*05ba*/ 	.byte	0x04
	.zero		1


	//   ....[74]....
        /*05bc*/ 	.word	0x00002370
        /*05c0*/ 	.word	0x000000ff
        /*05c4*/ 	.word	0x000000d0
        /*05c8*/ 	.short	0x010a
        /*05ca*/ 	.byte	0x11
	.zero		1


	//   ....[75]....
        /*05cc*/ 	.word	0x00002520
        /*05d0*/ 	.word	0x000000ff
        /*05d4*/ 	.word	0x000000d0
        /*05d8*/ 	.short	0x010a
        /*05da*/ 	.byte	0x07
	.zero		1


	//   ....[76]....
        /*05dc*/ 	.word	0x000026f0
        /*05e0*/ 	.word	0x000000ff
        /*05e4*/ 	.word	0x000001f0
        /*05e8*/ 	.short	0x010a
        /*05ea*/ 	.byte	0x1f
	.zero		1


	//   ....[77]....
        /*05ec*/ 	.word	0x000027b0
        /*05f0*/ 	.word	0x000000ff
        /*05f4*/ 	.word	0x00000000
        /*05f8*/ 	.short	0x0101
        /*05fa*/ 	.byte	0x04
	.zero		1


	//   ....[78]....
        /*05fc*/ 	.word	0x00002db0
        /*0600*/ 	.word	0x000000ff
        /*0604*/ 	.word	0x00000000
        /*0608*/ 	.short	0x010a
        /*060a*/ 	.byte	0x04
	.zero		1


	//   ....[79]....
        /*060c*/ 	.word	0x00002e50
        /*0610*/ 	.word	0x000000ff
        /*0614*/ 	.word	0x00000000
        /*0618*/ 	.short	0x010a
        /*061a*/ 	.byte	0x05
	.zero		1


	//   ....[80]....
        /*061c*/ 	.word	0x00002ef0
        /*0620*/ 	.word	0x000000ff
        /*0624*/ 	.word	0x00000000
        /*0628*/ 	.short	0x010a
        /*062a*/ 	.byte	0x05
	.zero		1


	//   ....[81]....
        /*062c*/ 	.word	0x00002f90
        /*0630*/ 	.word	0x000000ff
        /*0634*/ 	.word	0x00000000
        /*0638*/ 	.short	0x010a
        /*063a*/ 	.byte	0x05
	.zero		1


	//   ....[82]....
        /*063c*/ 	.word	0x00003030
        /*0640*/ 	.word	0x000000ff
        /*0644*/ 	.word	0x00000000
        /*0648*/ 	.short	0x010a
        /*064a*/ 	.byte	0x05
	.zero		1


	//   ....[83]....
        /*064c*/ 	.word	0x000030d0
        /*0650*/ 	.word	0x000000ff
        /*0654*/ 	.word	0x00000000
        /*0658*/ 	.short	0x010a
        /*065a*/ 	.byte	0x05
	.zero		1


	//   ....[84]....
        /*065c*/ 	.word	0x00003170
        /*0660*/ 	.word	0x000000ff
        /*0664*/ 	.word	0x00000000
        /*0668*/ 	.short	0x010a
        /*066a*/ 	.byte	0x05
	.zero		1


	//   ....[85]....
        /*066c*/ 	.word	0x00003210
        /*0670*/ 	.word	0x000000ff
        /*0674*/ 	.word	0x00000000
        /*0678*/ 	.short	0x010a
        /*067a*/ 	.byte	0x05
	.zero		1


	//   ....[86]....
        /*067c*/ 	.word	0x000032b0
        /*0680*/ 	.word	0x000000ff
        /*0684*/ 	.word	0x00000000
        /*0688*/ 	.short	0x010a
        /*068a*/ 	.byte	0x05
	.zero		1


	//   ....[87]....
        /*068c*/ 	.word	0x00003350
        /*0690*/ 	.word	0x000000ff
        /*0694*/ 	.word	0x00000000
        /*0698*/ 	.short	0x010a
        /*069a*/ 	.byte	0x05
	.zero		1


	//   ....[88]....
        /*069c*/ 	.word	0x000033f0
        /*06a0*/ 	.word	0x000000ff
        /*06a4*/ 	.word	0x00000000
        /*06a8*/ 	.short	0x010a
        /*06aa*/ 	.byte	0x05
	.zero		1


	//   ....[89]....
        /*06ac*/ 	.word	0x00003490
        /*06b0*/ 	.word	0x000000ff
        /*06b4*/ 	.word	0x00000000
        /*06b8*/ 	.short	0x010a
        /*06ba*/ 	.byte	0x05
	.zero		1


	//   ....[90]....
        /*06bc*/ 	.word	0x00003530
        /*06c0*/ 	.word	0x000000ff
        /*06c4*/ 	.word	0x00000000
        /*06c8*/ 	.short	0x010a
        /*06ca*/ 	.byte	0x05
	.zero		1


	//   ....[91]....
        /*06cc*/ 	.word	0x000035d0
        /*06d0*/ 	.word	0x000000ff
        /*06d4*/ 	.word	0x00000000
        /*06d8*/ 	.short	0x010a
        /*06da*/ 	.byte	0x05
	.zero		1


	//   ....[92]....
        /*06dc*/ 	.word	0x00003670
        /*06e0*/ 	.word	0x000000ff
        /*06e4*/ 	.word	0x00000000
        /*06e8*/ 	.short	0x010a
        /*06ea*/ 	.byte	0x05
	.zero		1


	//   ....[93]....
        /*06ec*/ 	.word	0x00003710
        /*06f0*/ 	.word	0x000000ff
        /*06f4*/ 	.word	0x00000000
        /*06f8*/ 	.short	0x010a
        /*06fa*/ 	.byte	0x05
	.zero		1


	//   ....[94]....
        /*06fc*/ 	.word	0x000037b0
        /*0700*/ 	.word	0x000000ff
        /*0704*/ 	.word	0x00000000
        /*0708*/ 	.short	0x010a
        /*070a*/ 	.byte	0x05
	.zero		1


	//   ....[95]....
        /*070c*/ 	.word	0x00003850
        /*0710*/ 	.word	0x000000ff
        /*0714*/ 	.word	0x00000000
        /*0718*/ 	.short	0x010a
        /*071a*/ 	.byte	0x05
	.zero		1


	//   ....[96]....
        /*071c*/ 	.word	0x000038f0
        /*0720*/ 	.word	0x000000ff
        /*0724*/ 	.word	0x00000000
        /*0728*/ 	.short	0x010a
        /*072a*/ 	.byte	0x05
	.zero		1


	//   ....[97]....
        /*072c*/ 	.word	0x00003990
        /*0730*/ 	.word	0x000000ff
        /*0734*/ 	.word	0x00000000
        /*0738*/ 	.short	0x010a
        /*073a*/ 	.byte	0x05
	.zero		1


	//   ....[98]....
        /*073c*/ 	.word	0x00003a30
        /*0740*/ 	.word	0x000000ff
        /*0744*/ 	.word	0x00000000
        /*0748*/ 	.short	0x010a
        /*074a*/ 	.byte	0x05
	.zero		1


	//   ....[99]....
        /*074c*/ 	.word	0x00003ad0
        /*0750*/ 	.word	0x000000ff
        /*0754*/ 	.word	0x00000000
        /*0758*/ 	.short	0x010a
        /*075a*/ 	.byte	0x05
	.zero		1


	//   ....[100]....
        /*075c*/ 	.word	0x00003b70
        /*0760*/ 	.word	0x000000ff
        /*0764*/ 	.word	0x00000000
        /*0768*/ 	.short	0x010a
        /*076a*/ 	.byte	0x05
	.zero		1


	//   ....[101]....
        /*076c*/ 	.word	0x00003c10
        /*0770*/ 	.word	0x000000ff
        /*0774*/ 	.word	0x00000000
        /*0778*/ 	.short	0x010a
        /*077a*/ 	.byte	0x05
	.zero		1


	//   ....[102]....
        /*077c*/ 	.word	0x00003cb0
        /*0780*/ 	.word	0x000000ff
        /*0784*/ 	.word	0x00000000
        /*0788*/ 	.short	0x010a
        /*078a*/ 	.byte	0x05
	.zero		1


	//   ....[103]....
        /*078c*/ 	.word	0x00003d60
        /*0790*/ 	.word	0x00000000
        /*0794*/ 	.word	0x00000000
        /*0798*/ 	.short	0x010a
        /*079a*/ 	.byte	0xff
	.zero		1


	//   ....[104]....
        /*079c*/ 	.word	0x00003eb0
        /*07a0*/ 	.word	0x000000ff
        /*07a4*/ 	.word	0x000001f8
        /*07a8*/ 	.short	0x010a
        /*07aa*/ 	.byte	0x04
	.zero		1


	//   ....[105]....
        /*07ac*/ 	.word	0x00003f50
        /*07b0*/ 	.word	0x000000ff
        /*07b4*/ 	.word	0x000001f0
        /*07b8*/ 	.short	0x010a
        /*07ba*/ 	.byte	0x04
	.zero		1


	//   ....[106]....
        /*07bc*/ 	.word	0x00003ff0
        /*07c0*/ 	.word	0x000000ff
        /*07c4*/ 	.word	0x00000000
        /*07c8*/ 	.short	0x0101
        /*07ca*/ 	.byte	0x05
	.zero		1


	//   ....[107]....
        /*07cc*/ 	.word	0x00004030
        /*07d0*/ 	.word	0x000000ff
        /*07d4*/ 	.word	0x000001f8
        /*07d8*/ 	.short	0x0106
        /*07da*/ 	.byte	0x04
	.zero		1


	//   ....[108]....
        /*07dc*/ 	.word	0x00004070
        /*07e0*/ 	.word	0x00000000
        /*07e4*/ 	.word	0x000001f8
        /*07e8*/ 	.short	0x010a
        /*07ea*/ 	.byte	0xff
	.zero		1


	//   ....[109]....
        /*07ec*/ 	.word	0x000042c0
        /*07f0*/ 	.word	0x000000ff
        /*07f4*/ 	.word	0x00000008
        /*07f8*/ 	.short	0x010a
        /*07fa*/ 	.byte	0x05
	.zero		1


	//   ....[110]....
        /*07fc*/ 	.word	0x000042e0
        /*0800*/ 	.word	0x000000ff
        /*0804*/ 	.word	0x00000008
        /*0808*/ 	.short	0x010a
        /*080a*/ 	.byte	0x05
	.zero		1


	//   ....[111]....
        /*080c*/ 	.word	0x00004470
        /*0810*/ 	.word	0x000000ff
        /*0814*/ 	.word	0x00000008
        /*0818*/ 	.short	0x010a
        /*081a*/ 	.byte	0x05
	.zero		1


	//   ....[112]....
        /*081c*/ 	.word	0x00004490
        /*0820*/ 	.word	0x000000ff
        /*0824*/ 	.word	0x00000008
        /*0828*/ 	.short	0x010a
        /*082a*/ 	.byte	0x05
	.zero		1


	//   ....[113]....
        /*082c*/ 	.word	0x00004550
        /*0830*/ 	.word	0x000000ff
        /*0834*/ 	.word	0x00000000
        /*0838*/ 	.short	0x0101
        /*083a*/ 	.byte	0x04
	.zero		1


	//   ....[114]....
        /*083c*/ 	.word	0x00004890
        /*0840*/ 	.word	0x000000ff
        /*0844*/ 	.word	0x000001f0
        /*0848*/ 	.short	0x010a
        /*084a*/ 	.byte	0x11
	.zero		1


	//   ....[115]....
        /*084c*/ 	.word	0x00004930
        /*0850*/ 	.word	0x000000ff
        /*0854*/ 	.word	0x00000000
        /*0858*/ 	.short	0x0101
        /*085a*/ 	.byte	0x17
	.zero		1


	//   ....[116]....
        /*085c*/ 	.word	0x00004970
        /*0860*/ 	.word	0x000000ff
        /*0864*/ 	.word	0x00000210
        /*0868*/ 	.short	0x010a
        /*086a*/ 	.byte	0x16
	.zero		1


	//   ....[117]....
        /*086c*/ 	.word	0x00004a20
        /*0870*/ 	.word	0x000000ff
        /*0874*/ 	.word	0x00000000
        /*0878*/ 	.short	0x010a
        /*087a*/ 	.byte	0x04
	.zero		1


	//   ....[118]....
        /*087c*/ 	.word	0x00004a60
        /*0880*/ 	.word	0x000000ff
        /*0884*/ 	.word	0x00000000
        /*0888*/ 	.short	0x010a
        /*088a*/ 	.byte	0x0a
	.zero		1


	//   ....[119]....
        /*088c*/ 	.word	0x00004b80
        /*0890*/ 	.word	0x000000ff
        /*0894*/ 	.word	0x00000000
        /*0898*/ 	.short	0x010a
        /*089a*/ 	.byte	0x04
	.zero		1


	//   ....[120]....
        /*089c*/ 	.word	0x00004e20
        /*08a0*/ 	.word	0x000000ff
        /*08a4*/ 	.word	0x00000000
        /*08a8*/ 	.short	0x010a
        /*08aa*/ 	.byte	0x04
	.zero		1


	//   ....[121]....
        /*08ac*/ 	.word	0x00004ec0
        /*08b0*/ 	.word	0x00000000
        /*08b4*/ 	.word	0x00000000
        /*08b8*/ 	.short	0x010a
        /*08ba*/ 	.byte	0xff
	.zero		1


	//   ....[122]....
        /*08bc*/ 	.word	0x00004f00
        /*08c0*/ 	.word	0x00000000
        /*08c4*/ 	.word	0x00000000
        /*08c8*/ 	.short	0x010a
        /*08ca*/ 	.byte	0xff
	.zero		1


	//   ....[123]....
        /*08cc*/ 	.word	0x00004f70
        /*08d0*/ 	.word	0x000000ff
        /*08d4*/ 	.word	0x00000000
        /*08d8*/ 	.short	0x0101
        /*08da*/ 	.byte	0x04
	.zero		1


	//   ....[124]....
        /*08dc*/ 	.word	0x00004fb0
        /*08e0*/ 	.word	0x000000ff
        /*08e4*/ 	.word	0x00000220
        /*08e8*/ 	.short	0x010a
        /*08ea*/ 	.byte	0x11
	.zero		1


	//   ....[125]....
        /*08ec*/ 	.word	0x00005010
        /*08f0*/ 	.word	0x000000ff
        /*08f4*/ 	.word	0x00000000
        /*08f8*/ 	.short	0x0101
        /*08fa*/ 	.byte	0x04
	.zero		1


	//   ....[126]....
        /*08fc*/ 	.word	0x00005560
        /*0900*/ 	.word	0x000000ff
        /*0904*/ 	.word	0x000001f0
        /*0908*/ 	.short	0x010a
        /*090a*/ 	.byte	0x1f
	.zero		1


	//   ....[127]....
        /*090c*/ 	.word	0x00005600
        /*0910*/ 	.word	0x000000ff
        /*0914*/ 	.word	0x00000000
        /*0918*/ 	.short	0x0101
        /*091a*/ 	.byte	0x3c
	.zero		1


	//   ....[128]....
        /*091c*/ 	.word	0x00005b50
        /*0920*/ 	.word	0x000000ff
        /*0924*/ 	.word	0x000001e8
        /*0928*/ 	.short	0x010a
        /*092a*/ 	.byte	0x1f
	.zero		1


	//   ....[129]....
        /*092c*/ 	.word	0x00005cf0
        /*0930*/ 	.word	0x000000ff
        /*0934*/ 	.word	0x000001c0
        /*0938*/ 	.short	0x010a
        /*093a*/ 	.byte	0x1f
	.zero		1


	//   ....[130]....
        /*093c*/ 	.word	0x00005f90
        /*0940*/ 	.word	0x000000ff
        /*0944*/ 	.word	0x000001a0
        /*0948*/ 	.short	0x010b
        /*094a*/ 	.byte	0x1f
	.zero		1


	//   ....[131]....
        /*094c*/ 	.word	0x00005fa0
        /*0950*/ 	.word	0x000000ff
        /*0954*/ 	.word	0x00000000
        /*0958*/ 	.short	0x0101
        /*095a*/ 	.byte	0x40
	.zero		1


	//   ....[132]....
        /*095c*/ 	.word	0x00005fb0
        /*0960*/ 	.word	0x000000ff
        /*0964*/ 	.word	0x000001c8
        /*0968*/ 	.short	0x010a
        /*096a*/ 	.byte	0x1f
	.zero		1


	//   ....[133]....
        /*096c*/ 	.word	0x00006190
        /*0970*/ 	.word	0x000000ff
        /*0974*/ 	.word	0x000001a8
        /*0978*/ 	.short	0x010b
        /*097a*/ 	.byte	0x1f
	.zero		1


	//   ....[134]....
        /*097c*/ 	.word	0x000061a0
        /*0980*/ 	.word	0x000000ff
        /*0984*/ 	.word	0x00000000
        /*0988*/ 	.short	0x0101
        /*098a*/ 	.byte	0x3f
	.zero		1


	//   ....[135]....
        /*098c*/ 	.word	0x000061b0
        /*0990*/ 	.word	0x000000ff
        /*0994*/ 	.word	0x000001d0
        /*0998*/ 	.short	0x010a
        /*099a*/ 	.byte	0x1f
	.zero		1


	//   ....[136]....
        /*099c*/ 	.word	0x000063b0
        /*09a0*/ 	.word	0x000000ff
        /*09a4*/ 	.word	0x000001b0
        /*09a8*/ 	.short	0x010b
        /*09aa*/ 	.byte	0x1f
	.zero		1


	//   ....[137]....
        /*09ac*/ 	.word	0x000063c0
        /*09b0*/ 	.word	0x000000ff
        /*09b4*/ 	.word	0x00000000
        /*09b8*/ 	.short	0x0101
        /*09ba*/ 	.byte	0x3e
	.zero		1


	//   ....[138]....
        /*09bc*/ 	.word	0x000063d0
        /*09c0*/ 	.word	0x000000ff
        /*09c4*/ 	.word	0x000001d8
        /*09c8*/ 	.short	0x010a
        /*09ca*/ 	.byte	0x1f
	.zero		1


	//   ....[139]....
        /*09cc*/ 	.word	0x00006600
        /*09d0*/ 	.word	0x000000ff
        /*09d4*/ 	.word	0x000001b8
        /*09d8*/ 	.short	0x010b
        /*09da*/ 	.byte	0x1f
	.zero		1


	//   ....[140]....
        /*09dc*/ 	.word	0x00006610
        /*09e0*/ 	.word	0x000000ff
        /*09e4*/ 	.word	0x00000000
        /*09e8*/ 	.short	0x0101
        /*09ea*/ 	.byte	0x3d
	.zero		1


	//   ....[141]....
        /*09ec*/ 	.word	0x00006650
        /*09f0*/ 	.word	0x000000ff
        /*09f4*/ 	.word	0x000001c0
        /*09f8*/ 	.short	0x010a
        /*09fa*/ 	.byte	0x1f
	.zero		1


	//   ....[142]....
        /*09fc*/ 	.word	0x00006670
        /*0a00*/ 	.word	0x000000ff
        /*0a04*/ 	.word	0x000001c8
        /*0a08*/ 	.short	0x010a
        /*0a0a*/ 	.byte	0x1f
	.zero		1


	//   ....[143]....
        /*0a0c*/ 	.word	0x00006690
        /*0a10*/ 	.word	0x000000ff
        /*0a14*/ 	.word	0x000001d0
        /*0a18*/ 	.short	0x010a
        /*0a1a*/ 	.byte	0x1f
	.zero		1


	//   ....[144]....
        /*0a1c*/ 	.word	0x000066d0
        /*0a20*/ 	.word	0x00000000
        /*0a24*/ 	.word	0x000001d8
        /*0a28*/ 	.short	0x010a
        /*0a2a*/ 	.byte	0xff
	.zero		1


	//   ....[145]....
        /*0a2c*/ 	.word	0x00006a60
        /*0a30*/ 	.word	0x000000ff
        /*0a34*/ 	.word	0x000001f0
        /*0a38*/ 	.short	0x010a
        /*0a3a*/ 	.byte	0x2c
	.zero		1


	//   ....[146]....
        /*0a3c*/ 	.word	0x00006b30
        /*0a40*/ 	.word	0x000000ff
        /*0a44*/ 	.word	0x00000000
        /*0a48*/ 	.short	0x0101
        /*0a4a*/ 	.byte	0x04
	.zero		1


	//   ....[147]....
        /*0a4c*/ 	.word	0x00007750
        /*0a50*/ 	.word	0x000000ff
        /*0a54*/ 	.word	0x000001a0
        /*0a58*/ 	.short	0x010a
        /*0a5a*/ 	.byte	0x2c
	.zero		1


	//   ....[148]....
        /*0a5c*/ 	.word	0x00007840
        /*0a60*/ 	.word	0x0000003f
        /*0a64*/ 	.word	0x00000200
        /*0a68*/ 	.short	0x010a
        /*0a6a*/ 	.byte	0xff
	.zero		1


	//   ....[149]....
        /*0a6c*/ 	.word	0x000079b0
        /*0a70*/ 	.word	0x000000ff
        /*0a74*/ 	.word	0x000001a0
        /*0a78*/ 	.short	0x010a
        /*0a7a*/ 	.byte	0x2c
	.zero		1


	//   ....[150]....
        /*0a7c*/ 	.word	0x00007a80
        /*0a80*/ 	.word	0x0000003f
        /*0a84*/ 	.word	0x00000200
        /*0a88*/ 	.short	0x010a
        /*0a8a*/ 	.byte	0xff
	.zero		1


	//   ....[151]....
        /*0a8c*/ 	.word	0x00008270
        /*0a90*/ 	.word	0x00000000
        /*0a94*/ 	.word	0x00000000
        /*0a98*/ 	.short	0x0101
        /*0a9a*/ 	.byte	0xff
	.zero		1


	//   ....[152]....
        /*0a9c*/ 	.word	0x00008280
        /*0aa0*/ 	.word	0x00000004
        /*0aa4*/ 	.word	0x000001a0
        /*0aa8*/ 	.short	0x010a
        /*0aaa*/ 	.byte	0xff
	.zero		1


	//   ....[153]....
        /*0aac*/ 	.word	0x00008340
        /*0ab0*/ 	.word	0x00000004
        /*0ab4*/ 	.word	0x000001a0
        /*0ab8*/ 	.short	0x010a
        /*0aba*/ 	.byte	0xff
	.zero		1


	//   ....[154]....
        /*0abc*/ 	.word	0x00008b40
        /*0ac0*/ 	.word	0x00000000
        /*0ac4*/ 	.word	0x00000000
        /*0ac8*/ 	.short	0x0101
        /*0aca*/ 	.byte	0xff
	.zero		1


	//   ....[155]....
        /*0acc*/ 	.word	0x00008b60
        /*0ad0*/ 	.word	0x00000002
        /*0ad4*/ 	.word	0x000001a0
        /*0ad8*/ 	.short	0x010a
        /*0ada*/ 	.byte	0xff
	.zero		1


	//   ....[156]....
        /*0adc*/ 	.word	0x00008c10
        /*0ae0*/ 	.word	0x00000002
        /*0ae4*/ 	.word	0x000001a0
        /*0ae8*/ 	.short	0x010a
        /*0aea*/ 	.byte	0xff
	.zero		1


	//   ....[157]....
        /*0aec*/ 	.word	0x00009400
        /*0af0*/ 	.word	0x00000000
        /*0af4*/ 	.word	0x00000000
        /*0af8*/ 	.short	0x0101
        /*0afa*/ 	.byte	0xff
	.zero		1


	//   ....[158]....
        /*0afc*/ 	.word	0x00009420
        /*0b00*/ 	.word	0x00000003
        /*0b04*/ 	.word	0x000001a0
        /*0b08*/ 	.short	0x010a
        /*0b0a*/ 	.byte	0xff
	.zero		1


	//   ....[159]....
        /*0b0c*/ 	.word	0x000094d0
        /*0b10*/ 	.word	0x00000003
        /*0b14*/ 	.word	0x000001a0
        /*0b18*/ 	.short	0x010a
        /*0b1a*/ 	.byte	0xff
	.zero		1


	//   ....[160]....
        /*0b1c*/ 	.word	0x00009780
        /*0b20*/ 	.word	0x0000003f
        /*0b24*/ 	.word	0x00000000
        /*0b28*/ 	.short	0x0101
        /*0b2a*/ 	.byte	0xff
	.zero		1


	//   ....[161]....
        /*0b2c*/ 	.word	0x00009d10
        /*0b30*/ 	.word	0x00000000
        /*0b34*/ 	.word	0x00000000
        /*0b38*/ 	.short	0x0101
        /*0b3a*/ 	.byte	0xff
	.zero		1


	//   ....[162]....
        /*0b3c*/ 	.word	0x00009f90
        /*0b40*/ 	.word	0x000000ff
        /*0b44*/ 	.word	0x00000000
        /*0b48*/ 	.short	0x0101
        /*0b4a*/ 	.byte	0x04
	.zero		1


	//   ....[163]....
        /*0b4c*/ 	.word	0x00009fc0
        /*0b50*/ 	.word	0x00000000
        /*0b54*/ 	.word	0x000000d0
        /*0b58*/ 	.short	0x010a
        /*0b5a*/ 	.byte	0xff
	.zero		1


	//   ....[164]....
        /*0b5c*/ 	.word	0x0000a020
        /*0b60*/ 	.word	0x00000000
        /*0b64*/ 	.word	0x000000d0
        /*0b68*/ 	.short	0x010a
        /*0b6a*/ 	.byte	0xff
	.zero		1


	//   ....[165]....
        /*0b6c*/ 	.word	0x0000a080
        /*0b70*/ 	.word	0x00000000
        /*0b74*/ 	.word	0x000001f0
        /*0b78*/ 	.short	0x010a
        /*0b7a*/ 	.byte	0xff
	.zero		1


	//   ....[166]....
        /*0b7c*/ 	.word	0x0000a0e0
        /*0b80*/ 	.word	0x00000000
        /*0b84*/ 	.word	0x00000000
        /*0b88*/ 	.short	0x010a
        /*0b8a*/ 	.byte	0xff
	.zero		1


	//   ....[167]....
        /*0b8c*/ 	.word	0x0000a140
        /*0b90*/ 	.word	0x00000000
        /*0b94*/ 	.word	0x00000000
        /*0b98*/ 	.short	0x010a
        /*0b9a*/ 	.byte	0xff
	.zero		1


	//   ....[168]....
        /*0b9c*/ 	.word	0x0000a1a0
        /*0ba0*/ 	.word	0x00000000
        /*0ba4*/ 	.word	0x00000000
        /*0ba8*/ 	.short	0x010a
        /*0baa*/ 	.byte	0xff
	.zero		1


	//   ....[169]....
        /*0bac*/ 	.word	0x0000a200
        /*0bb0*/ 	.word	0x00000000
        /*0bb4*/ 	.word	0x00000000
        /*0bb8*/ 	.short	0x010a
        /*0bba*/ 	.byte	0xff
	.zero		1


	//   ....[170]....
        /*0bbc*/ 	.word	0x0000a260
        /*0bc0*/ 	.word	0x00000000
        /*0bc4*/ 	.word	0x00000000
        /*0bc8*/ 	.short	0x010a
        /*0bca*/ 	.byte	0xff
	.zero		1


	//   ....[171]....
        /*0bcc*/ 	.word	0x0000a2c0
        /*0bd0*/ 	.word	0x00000000
        /*0bd4*/ 	.word	0x00000000
        /*0bd8*/ 	.short	0x010a
        /*0bda*/ 	.byte	0xff
	.zero		1


	//   ....[172]....
        /*0bdc*/ 	.word	0x0000a320
        /*0be0*/ 	.word	0x00000000
        /*0be4*/ 	.word	0x00000000
        /*0be8*/ 	.short	0x010a
        /*0bea*/ 	.byte	0xff
	.zero		1


	//   ....[173]....
        /*0bec*/ 	.word	0x0000a380
        /*0bf0*/ 	.word	0x00000000
        /*0bf4*/ 	.word	0x00000000
        /*0bf8*/ 	.short	0x010a
        /*0bfa*/ 	.byte	0xff
	.zero		1


	//   ....[174]....
        /*0bfc*/ 	.word	0x0000a3e0
        /*0c00*/ 	.word	0x00000000
        /*0c04*/ 	.word	0x00000000
        /*0c08*/ 	.short	0x010a
        /*0c0a*/ 	.byte	0xff
	.zero		1


	//   ....[175]....
        /*0c0c*/ 	.word	0x0000a440
        /*0c10*/ 	.word	0x00000000
        /*0c14*/ 	.word	0x00000000
        /*0c18*/ 	.short	0x010a
        /*0c1a*/ 	.byte	0xff
	.zero		1


	//   ....[176]....
        /*0c1c*/ 	.word	0x0000a4a0
        /*0c20*/ 	.word	0x00000000
        /*0c24*/ 	.word	0x00000000
        /*0c28*/ 	.short	0x010a
        /*0c2a*/ 	.byte	0xff
	.zero		1


	//   ....[177]....
        /*0c2c*/ 	.word	0x0000a500
        /*0c30*/ 	.word	0x00000000
        /*0c34*/ 	.word	0x00000000
        /*0c38*/ 	.short	0x010a
        /*0c3a*/ 	.byte	0xff
	.zero		1


	//   ....[178]....
        /*0c3c*/ 	.word	0x0000a560
        /*0c40*/ 	.word	0x00000000
        /*0c44*/ 	.word	0x00000000
        /*0c48*/ 	.short	0x010a
        /*0c4a*/ 	.byte	0xff
	.zero		1


	//   ....[179]....
        /*0c4c*/ 	.word	0x0000a5c0
        /*0c50*/ 	.word	0x00000000
        /*0c54*/ 	.word	0x00000000
        /*0c58*/ 	.short	0x010a
        /*0c5a*/ 	.byte	0xff
	.zero		1


	//   ....[180]....
        /*0c5c*/ 	.word	0x0000a620
        /*0c60*/ 	.word	0x00000000
        /*0c64*/ 	.word	0x00000000
        /*0c68*/ 	.short	0x010a
        /*0c6a*/ 	.byte	0xff
	.zero		1


	//   ....[181]....
        /*0c6c*/ 	.word	0x0000a680
        /*0c70*/ 	.word	0x00000000
        /*0c74*/ 	.word	0x00000000
        /*0c78*/ 	.short	0x010a
        /*0c7a*/ 	.byte	0xff
	.zero		1


	//   ....[182]....
        /*0c7c*/ 	.word	0x0000a6e0
        /*0c80*/ 	.word	0x00000000
        /*0c84*/ 	.word	0x00000000
        /*0c88*/ 	.short	0x010a
        /*0c8a*/ 	.byte	0xff
	.zero		1


	//   ....[183]....
        /*0c8c*/ 	.word	0x0000a740
        /*0c90*/ 	.word	0x00000000
        /*0c94*/ 	.word	0x00000000
        /*0c98*/ 	.short	0x010a
        /*0c9a*/ 	.byte	0xff
	.zero		1


	//   ....[184]....
        /*0c9c*/ 	.word	0x0000a7a0
        /*0ca0*/ 	.word	0x00000000
        /*0ca4*/ 	.word	0x00000000
        /*0ca8*/ 	.short	0x010a
        /*0caa*/ 	.byte	0xff
	.zero		1


	//   ....[185]....
        /*0cac*/ 	.word	0x0000a800
        /*0cb0*/ 	.word	0x00000000
        /*0cb4*/ 	.word	0x00000000
        /*0cb8*/ 	.short	0x010a
        /*0cba*/ 	.byte	0xff
	.zero		1


	//   ....[186]....
        /*0cbc*/ 	.word	0x0000a860
        /*0cc0*/ 	.word	0x00000000
        /*0cc4*/ 	.word	0x00000000
        /*0cc8*/ 	.short	0x010a
        /*0cca*/ 	.byte	0xff
	.zero		1


	//   ....[187]....
        /*0ccc*/ 	.word	0x0000a8c0
        /*0cd0*/ 	.word	0x00000000
        /*0cd4*/ 	.word	0x00000000
        /*0cd8*/ 	.short	0x010a
        /*0cda*/ 	.byte	0xff
	.zero		1


	//   ....[188]....
        /*0cdc*/ 	.word	0x0000a920
        /*0ce0*/ 	.word	0x00000000
        /*0ce4*/ 	.word	0x00000000
        /*0ce8*/ 	.short	0x010a
        /*0cea*/ 	.byte	0xff
	.zero		1


	//   ....[189]....
        /*0cec*/ 	.word	0x0000a980
        /*0cf0*/ 	.word	0x00000000
        /*0cf4*/ 	.word	0x00000000
        /*0cf8*/ 	.short	0x010a
        /*0cfa*/ 	.byte	0xff
	.zero		1


	//   ....[190]....
        /*0cfc*/ 	.word	0x0000a9e0
        /*0d00*/ 	.word	0x00000000
        /*0d04*/ 	.word	0x00000000
        /*0d08*/ 	.short	0x010a
        /*0d0a*/ 	.byte	0xff
	.zero		1


	//   ....[191]....
        /*0d0c*/ 	.word	0x0000aa40
        /*0d10*/ 	.word	0x00000004
        /*0d14*/ 	.word	0x000001f8
        /*0d18*/ 	.short	0x010a
        /*0d1a*/ 	.byte	0xff
	.zero		1


	//   ....[192]....
        /*0d1c*/ 	.word	0x0000aaa0
        /*0d20*/ 	.word	0x00000004
        /*0d24*/ 	.word	0x000001f0
        /*0d28*/ 	.short	0x010a
        /*0d2a*/ 	.byte	0xff
	.zero		1


	//   ....[193]....
        /*0d2c*/ 	.word	0x0000ab00
        /*0d30*/ 	.word	0x00000005
        /*0d34*/ 	.word	0x00000008
        /*0d38*/ 	.short	0x010a
        /*0d3a*/ 	.byte	0xff
	.zero		1


	//   ....[194]....
        /*0d3c*/ 	.word	0x0000abe0
        /*0d40*/ 	.word	0x00000003
        /*0d44*/ 	.word	0x00000008
        /*0d48*/ 	.short	0x010a
        /*0d4a*/ 	.byte	0xff
	.zero		1


	//   ....[195]....
        /*0d4c*/ 	.word	0x0000ac40
        /*0d50*/ 	.word	0x00000004
        /*0d54*/ 	.word	0x000001f0
        /*0d58*/ 	.short	0x010a
        /*0d5a*/ 	.byte	0xff
	.zero		1


	//   ....[196]....
        /*0d5c*/ 	.word	0x0000aca0
        /*0d60*/ 	.word	0x00000004
        /*0d64*/ 	.word	0x00000210
        /*0d68*/ 	.short	0x010a
        /*0d6a*/ 	.byte	0xff
	.zero		1


	//   ....[197]....
        /*0d6c*/ 	.word	0x0000ad00
        /*0d70*/ 	.word	0x00000004
        /*0d74*/ 	.word	0x00000000
        /*0d78*/ 	.short	0x010a
        /*0d7a*/ 	.byte	0xff
	.zero		1


	//   ....[198]....
        /*0d7c*/ 	.word	0x0000ad60
        /*0d80*/ 	.word	0x00000000
        /*0d84*/ 	.word	0x00000000
        /*0d88*/ 	.short	0x010a
        /*0d8a*/ 	.byte	0xff
	.zero		1


	//   ....[199]....
        /*0d8c*/ 	.word	0x0000adc0
        /*0d90*/ 	.word	0x00000000
        /*0d94*/ 	.word	0x00000220
        /*0d98*/ 	.short	0x010a
        /*0d9a*/ 	.byte	0xff
	.zero		1


	//   ....[200]....
        /*0d9c*/ 	.word	0x0000ae20
        /*0da0*/ 	.word	0x00000002
        /*0da4*/ 	.word	0x000001f0
        /*0da8*/ 	.short	0x010a
        /*0daa*/ 	.byte	0xff
	.zero		1


	//   ....[201]....
        /*0dac*/ 	.word	0x0000ae80
        /*0db0*/ 	.word	0x00000002
        /*0db4*/ 	.word	0x000001e8
        /*0db8*/ 	.short	0x010a
        /*0dba*/ 	.byte	0xff
	.zero		1


	//   ....[202]....
        /*0dbc*/ 	.word	0x0000aee0
        /*0dc0*/ 	.word	0x00000002
        /*0dc4*/ 	.word	0x000001c0
        /*0dc8*/ 	.short	0x010a
        /*0dca*/ 	.byte	0xff
	.zero		1


	//   ....[203]....
        /*0dcc*/ 	.word	0x0000af40
        /*0dd0*/ 	.word	0x00000002
        /*0dd4*/ 	.word	0x000001c8
        /*0dd8*/ 	.short	0x010a
        /*0dda*/ 	.byte	0xff
	.zero		1


	//   ....[204]....
        /*0ddc*/ 	.word	0x0000afa0
        /*0de0*/ 	.word	0x00000002
        /*0de4*/ 	.word	0x000001d0
        /*0de8*/ 	.short	0x010a
        /*0dea*/ 	.byte	0xff
	.zero		1


	//   ....[205]....
        /*0dec*/ 	.word	0x0000b000
        /*0df0*/ 	.word	0x00000002
        /*0df4*/ 	.word	0x000001d8
        /*0df8*/ 	.short	0x010a
        /*0dfa*/ 	.byte	0xff
	.zero		1


	//   ....[206]....
        /*0dfc*/ 	.word	0x0000b060
        /*0e00*/ 	.word	0x00000000
        /*0e04*/ 	.word	0x000001c0
        /*0e08*/ 	.short	0x010a
        /*0e0a*/ 	.byte	0xff
	.zero		1


	//   ....[207]....
        /*0e0c*/ 	.word	0x0000b0c0
        /*0e10*/ 	.word	0x00000000
        /*0e14*/ 	.word	0x000001c8
        /*0e18*/ 	.short	0x010a
        /*0e1a*/ 	.byte	0xff
	.zero		1


	//   ....[208]....
        /*0e1c*/ 	.word	0x0000b120
        /*0e20*/ 	.word	0x00000000
        /*0e24*/ 	.word	0x000001d0
        /*0e28*/ 	.short	0x010a
        /*0e2a*/ 	.byte	0xff
	.zero		1


	//   ....[209]....
        /*0e2c*/ 	.word	0x0000b180
        /*0e30*/ 	.word	0x00000000
        /*0e34*/ 	.word	0x000001f0
        /*0e38*/ 	.short	0x010a
        /*0e3a*/ 	.byte	0xff
	.zero		1


	//   ....[210]....
        /*0e3c*/ 	.word	0x0000b1e0
        /*0e40*/ 	.word	0x00000002
        /*0e44*/ 	.word	0x000001a0
        /*0e48*/ 	.short	0x010a
        /*0e4a*/ 	.byte	0xff
	.zero		1


	//   ....[211]....
        /*0e4c*/ 	.word	0x0000b230
        /*0e50*/ 	.word	0x0000003f
        /*0e54*/ 	.word	0x00000200
        /*0e58*/ 	.short	0x010a
        /*0e5a*/ 	.byte	0xff
	.zero		1


	//   ....[212]....
        /*0e5c*/ 	.word	0x0000b280
        /*0e60*/ 	.word	0x00000004
        /*0e64*/ 	.word	0x000001a0
        /*0e68*/ 	.short	0x010a
        /*0e6a*/ 	.byte	0xff
	.zero		1


	//   ....[213]....
        /*0e6c*/ 	.word	0x0000b2d0
        /*0e70*/ 	.word	0x00000002
        /*0e74*/ 	.word	0x000001a0
        /*0e78*/ 	.short	0x010a
        /*0e7a*/ 	.byte	0xff
	.zero		1


	//   ....[214]....
        /*0e7c*/ 	.word	0x0000b320
        /*0e80*/ 	.word	0x00000003
        /*0e84*/ 	.word	0x000001a0
        /*0e88*/ 	.short	0x010a
        /*0e8a*/ 	.byte	0xff
	.zero		1


	//----- nvinfo : EIATTR_NUM_MBARRIERS
	.align		4
.L_47:
        /*0e8c*/ 	.byte	0x03, 0x38
        /*0e8e*/ 	.short	0x0045


	//----- nvinfo : EIATTR_EXIT_INSTR_OFFSETS
	.align		4
        /*0e90*/ 	.byte	0x04, 0x1c
        /*0e92*/ 	.short	(.L_49 - .L_48)


	//   ....[0]....
.L_48:
        /*0e94*/ 	.word	0x00003d90


	//   ....[1]....
        /*0e98*/ 	.word	0x00004040


	//   ....[2]....
        /*0e9c*/ 	.word	0x000040a0


	//   ....[3]....
        /*0ea0*/ 	.word	0x00005240


	//   ....[4]....
        /*0ea4*/ 	.word	0x00006700


	//   ....[5]....
        /*0ea8*/ 	.word	0x00006740


	//   ....[6]....
        /*0eac*/ 	.word	0x00009e70


	//   ....[7]....
        /*0eb0*/ 	.word	0x00009ef0


	//   ....[8]....
        /*0eb4*/ 	.word	0x00009f20


	//   ....[9]....
        /*0eb8*/ 	.word	0x00009fa0


	//----- nvinfo : EIATTR_MAX_THREADS
	.align		4
.L_49:
        /*0ebc*/ 	.byte	0x04, 0x05
        /*0ebe*/ 	.short	(.L_51 - .L_50)
.L_50:
        /*0ec0*/ 	.word	0x00000100
        /*0ec4*/ 	.word	0x00000001
        /*0ec8*/ 	.word	0x00000001


	//----- nvinfo : EIATTR_CRS_STACK_SIZE
	.align		4
.L_51:
        /*0ecc*/ 	.byte	0x04, 0x1e
        /*0ece*/ 	.short	(.L_53 - .L_52)
.L_52:
        /*0ed0*/ 	.word	0x00000000


	//----- nvinfo : EIATTR_CBANK_PARAM_SIZE
	.align		4
.L_53:
        /*0ed4*/ 	.byte	0x03, 0x19
        /*0ed6*/ 	.short	0x0800


	//----- nvinfo : EIATTR_PARAM_CBANK
	.align		4
        /*0ed8*/ 	.byte	0x04, 0x0a
        /*0eda*/ 	.short	(.L_55 - .L_54)
	.align		4
.L_54:
        /*0edc*/ 	.word	index@(.nv.constant0._ZN7cutlass13device_kernelINS_4conv6kernel13ConvUniversalINS1_16ConvProblemShapeILNS1_8OperatorE1ELi2EEENS1_10collective14CollectiveConvINS1_47MainloopSm100TmaUmmaWarpSpecializedImplicitGemmILS5_1ELi26ELi2ELi1ELi2EN4cute5tupleIJNSA_1CILi2EEENSC_ILi1EEESE_EEEEENSB_IJNSC_ILi128EEESH_NSB_IJNSC_ILi32EEEEEEEEENS_6half_tESL_NSA_8TiledMMAINSA_8MMA_AtomIJNSA_26SM100_MMA_F16BF16_2x1SM_SSISL_SL_fLi128ELi128ELNSA_4UMMA5MajorE0ELSQ_1ELNSP_7ScaleInE0ELSR_0EEEEEENSA_6LayoutINSB_IJSE_SE_SE_EEENSB_IJNSC_ILi0EEESW_SW_EEEEENSB_IJNSA_10UnderscoreESZ_SZ_EEEEENS7_6detail27Sm100ImplicitGemmTileTraitsINSA_25SM100_TMA_2SM_LOAD_IM2COLENSA_14ComposedLayoutINSA_7SwizzleILi2ELi4ELi3EEENSA_18smem_ptr_flag_bitsILi16EEENSU_INSB_IJNSC_ILi8EEESI_EEENSB_IJSI_SE_EEEEEEEvEENS13_INSA_18SM100_TMA_2SM_LOADENS15_INS16_ILi3ELi4ELi3EEES19_NSU_INSB_IJNSC_ILi64EEES1A_EEENSB_IJSE_S1I_EEEEEEEvEEEENS_8epilogue10collective18CollectiveEpilogueINS1P_23Sm100TmaWarpSpecializedILi4ELi2ELi16ELb1ELb0EEEJNSB_IJS1I_SH_SJ_EEENSB_IJNSU_IS1I_SE_EENSU_INSB_IJNSC_ILi16EEESD_EEES1K_EEEEESL_NSB_IJNSB_IJlllEEESE_SW_EEESL_S21_NS1P_6fusion15FusionCallbacksIS1T_NS22_17LinearCombinationISL_fSL_fLNS_15FloatRoundStyleE2EEES1U_S1Z_JEEENSA_5SM1004TMEM4LOAD26SM100_TMEM_LOAD_32dp32b16xENSA_20SM90_TMA_LOAD_IM2COLENS15_INS16_ILi1ELi4ELi3EEES19_NSU_INSB_IJS1A_S1W_EEENSB_IJS1W_SE_EEEEEEENSA_39AutoVectorizingCopyWithAssumedAlignmentILi128EEENSA_21SM90_TMA_STORE_IM2COLES2H_S2J_S2J_EEEvvEEEEvNT_6ParamsE)
        /*0ee0*/ 	.short	0x0380
        /*0ee2*/ 	.short	0x0800


	//----- nvinfo : EIATTR_SW_WAR
	.align		4
.L_55:
        /*0ee4*/ 	.byte	0x04, 0x36
        /*0ee6*/ 	.short	(.L_57 - .L_56)
.L_56:
        /*0ee8*/ 	.word	0x00000008
.L_57:


//--------------------- .nv.callgraph             --------------------------
	.section	.nv.callgraph,"",@"SHT_CUDA_CALLGRAPH"
	.align	4
	.sectionentsize	8
	.align		4
        /*0000*/ 	.word	0x00000000
	.align		4
        /*0004*/ 	.word	0xffffffff
	.align		4
        /*0008*/ 	.word	index@(_ZN7cutlass13device_kernelINS_4conv6kernel13ConvUniversalINS1_16ConvProblemShapeILNS1_8OperatorE1ELi2EEENS1_10collective14CollectiveConvINS1_47MainloopSm100TmaUmmaWarpSpecializedImplicitGemmILS5_1ELi26ELi2ELi1ELi2EN4cute5tupleIJNSA_1CILi2EEENSC_ILi1EEESE_EEEEENSB_IJNSC_ILi128EEESH_NSB_IJNSC_ILi32EEEEEEEEENS_6half_tESL_NSA_8TiledMMAINSA_8MMA_AtomIJNSA_26SM100_MMA_F16BF16_2x1SM_SSISL_SL_fLi128ELi128ELNSA_4UMMA5MajorE0ELSQ_1ELNSP_7ScaleInE0ELSR_0EEEEEENSA_6LayoutINSB_IJSE_SE_SE_EEENSB_IJNSC_ILi0EEESW_SW_EEEEENSB_IJNSA_10UnderscoreESZ_SZ_EEEEENS7_6detail27Sm100ImplicitGemmTileTraitsINSA_25SM100_TMA_2SM_LOAD_IM2COLENSA_14ComposedLayoutINSA_7SwizzleILi2ELi4ELi3EEENSA_18smem_ptr_flag_bitsILi16EEENSU_INSB_IJNSC_ILi8EEESI_EEENSB_IJSI_SE_EEEEEEEvEENS13_INSA_18SM100_TMA_2SM_LOADENS15_INS16_ILi3ELi4ELi3EEES19_NSU_INSB_IJNSC_ILi64EEES1A_EEENSB_IJSE_S1I_EEEEEEEvEEEENS_8epilogue10collective18CollectiveEpilogueINS1P_23Sm100TmaWarpSpecializedILi4ELi2ELi16ELb1ELb0EEEJNSB_IJS1I_SH_SJ_EEENSB_IJNSU_IS1I_SE_EENSU_INSB_IJNSC_ILi16EEESD_EEES1K_EEEEESL_NSB_IJNSB_IJlllEEESE_SW_EEESL_S21_NS1P_6fusion15FusionCallbacksIS1T_NS22_17LinearCombinationISL_fSL_fLNS_15FloatRoundStyleE2EEES1U_S1Z_JEEENSA_5SM1004TMEM4LOAD26SM100_TMEM_LOAD_32dp32b16xENSA_20SM90_TMA_LOAD_IM2COLENS15_INS16_ILi1ELi4ELi3EEES19_NSU_INSB_IJS1A_S1W_EEENSB_IJS1W_SE_EEEEEEENSA_39AutoVectorizingCopyWithAssumedAlignmentILi128EEENSA_21SM90_TMA_STORE_IM2COLES2H_S2J_S2J_EEEvvEEEEvNT_6ParamsE)
	.align		4
        /*000c*/ 	.word	index@(__assertfail)
	.align		4
        /*0010*/ 	.word	0x00000000
	.align		4
        /*0014*/ 	.word	0xfffffffe
	.align		4
        /*0018*/ 	.word	0x00000000
	.align		4
        /*001c*/ 	.word	0xfffffffd
	.align		4
        /*0020*/ 	.word	0x00000000
	.align		4
        /*0024*/ 	.word	0xfffffffc


//--------------------- .nv.constant4             --------------------------
	.section	.nv.constant4,"a",@progbits
	.align	8
	.align		8
.nv.constant4:
        /*0000*/ 	.dword	__assertfail
	.align		8
        /*0008*/ 	.dword	__unnamed_1
	.align		8
        /*0010*/ 	.dword	__unnamed_2
	.align		8
        /*0018*/ 	.dword	_ZN39_INTERNAL_e2fddfc2_4_k_cu_a501ee2e_38624cuda3std3__45__cpo5beginE
	.align		8
        /*0020*/ 	.dword	_ZN39_INTERNAL_e2fddfc2_4_k_cu_a501ee2e_38624cuda3std3__45__cpo3endE
	.align		8
        /*0028*/ 	.dword	_ZN39_INTERNAL_e2fddfc2_4_k_cu_a501ee2e_38624cuda3std3__45__cpo6cbeginE
	.align		8
        /*0030*/ 	.dword	_ZN39_INTERNAL_e2fddfc2_4_k_cu_a501ee2e_38624cuda3std3__45__cpo4cendE
	.align		8
        /*0038*/ 	.dword	_ZN39_INTERNAL_e2fddfc2_4_k_cu_a501ee2e_38624cuda3std3__441_GLOBAL__N__e2fddfc2_4_k_cu_a501ee2e_38626ignoreE
	.align		8
        /*0040*/ 	.dword	_ZN39_INTERNAL_e2fddfc2_4_k_cu_a501ee2e_38624cuda3std3__419piecewise_constructE
	.align		8
        /*0048*/ 	.dword	_ZN39_INTERNAL_e2fddfc2_4_k_cu_a501ee2e_38624cuda3std3__48in_placeE
	.align		8
        /*0050*/ 	.dword	_ZN39_INTERNAL_e2fddfc2_4_k_cu_a501ee2e_38624cuda3std6ranges3__45__cpo4swapE
	.align		8
        /*0058*/ 	.dword	_ZN39_INTERNAL_e2fddfc2_4_k_cu_a501ee2e_38624cuda3std6ranges3__45__cpo9iter_moveE
	.align		8
        /*0060*/ 	.dword	_ZN39_INTERNAL_e2fddfc2_4_k_cu_a501ee2e_38624cute7productE
	.align		8
        /*0068*/ 	.dword	_ZN39_INTERNAL_e2fddfc2_4_k_cu_a501ee2e_38624cute1_E
	.align		8
        /*0070*/ 	.dword	$str$27
	.align		8
        /*0078*/ 	.dword	$str$28
	.align		8
        /*0080*/ 	.dword	$str$29
	.align		8
        /*0088*/ 	.dword	$str$30


//--------------------- .text._ZN7cutlass13device_kernelINS_4conv6kernel13ConvUniversalINS1_16ConvProblemShapeILNS1_8OperatorE1ELi2EEENS1_10collective14CollectiveConvINS1_47MainloopSm100TmaUmmaWarpSpecializedImplicitGemmILS5_1ELi26ELi2ELi1ELi2EN4cute5tupleIJNSA_1CILi2EEENSC_ILi1EEESE_EEEEENSB_IJNSC_ILi128EEESH_NSB_IJNSC_ILi32EEEEEEEEENS_6half_tESL_NSA_8TiledMMAINSA_8MMA_AtomIJNSA_26SM100_MMA_F16BF16_2x1SM_SSISL_SL_fLi128ELi128ELNSA_4UMMA5MajorE0ELSQ_1ELNSP_7ScaleInE0ELSR_0EEEEEENSA_6LayoutINSB_IJSE_SE_SE_EEENSB_IJNSC_ILi0EEESW_SW_EEEEENSB_IJNSA_10UnderscoreESZ_SZ_EEEEENS7_6detail27Sm100ImplicitGemmTileTraitsINSA_25SM100_TMA_2SM_LOAD_IM2COLENSA_14ComposedLayoutINSA_7SwizzleILi2ELi4ELi3EEENSA_18smem_ptr_flag_bitsILi16EEENSU_INSB_IJNSC_ILi8EEESI_EEENSB_IJSI_SE_EEEEEEEvEENS13_INSA_18SM100_TMA_2SM_LOADENS15_INS16_ILi3ELi4ELi3EEES19_NSU_INSB_IJNSC_ILi64EEES1A_EEENSB_IJSE_S1I_EEEEEEEvEEEENS_8epilogue10collective18CollectiveEpilogueINS1P_23Sm100TmaWarpSpecializedILi4ELi2ELi16ELb1ELb0EEEJNSB_IJS1I_SH_SJ_EEENSB_IJNSU_IS1I_SE_EENSU_INSB_IJNSC_ILi16EEESD_EEES1K_EEEEESL_NSB_IJNSB_IJlllEEESE_SW_EEESL_S21_NS1P_6fusion15FusionCallbacksIS1T_NS22_17LinearCombinationISL_fSL_fLNS_15FloatRoundStyleE2EEES1U_S1Z_JEEENSA_5SM1004TMEM4LOAD26SM100_TMEM_LOAD_32dp32b16xENSA_20SM90_TMA_LOAD_IM2COLENS15_INS16_ILi1ELi4ELi3EEES19_NSU_INSB_IJS1A_S1W_EEENSB_IJS1W_SE_EEEEEEENSA_39AutoVectorizingCopyWithAssumedAlignmentILi128EEENSA_21SM90_TMA_STORE_IM2COLES2H_S2J_S2J_EEEvvEEEEvNT_6ParamsE --------------------------
	.section	.text._ZN7cutlass13device_kernelINS_4conv6kernel13ConvUniversalINS1_16ConvProblemShapeILNS1_8OperatorE1ELi2EEENS1_10collective14CollectiveConvINS1_47MainloopSm100TmaUmmaWarpSpecializedImplicitGemmILS5_1ELi26ELi2ELi1ELi2EN4cute5tupleIJNSA_1CILi2EEENSC_ILi1EEESE_EEEEENSB_IJNSC_ILi128EEESH_NSB_IJNSC_ILi32EEEEEEEEENS_6half_tESL_NSA_8TiledMMAINSA_8MMA_AtomIJNSA_26SM100_MMA_F16BF16_2x1SM_SSISL_SL_fLi128ELi128ELNSA_4UMMA5MajorE0ELSQ_1ELNSP_7ScaleInE0ELSR_0EEEEEENSA_6LayoutINSB_IJSE_SE_SE_EEENSB_IJNSC_ILi0EEESW_SW_EEEEENSB_IJNSA_10UnderscoreESZ_SZ_EEEEENS7_6detail27Sm100ImplicitGemmTileTraitsINSA_25SM100_TMA_2SM_LOAD_IM2COLENSA_14ComposedLayoutINSA_7SwizzleILi2ELi4ELi3EEENSA_18smem_ptr_flag_bitsILi16EEENSU_INSB_IJNSC_ILi8EEESI_EEENSB_IJSI_SE_EEEEEEEvEENS13_INSA_18SM100_TMA_2SM_LOADENS15_INS16_ILi3ELi4ELi3EEES19_NSU_INSB_IJNSC_ILi64EEES1A_EEENSB_IJSE_S1I_EEEEEEEvEEEENS_8epilogue10collective18CollectiveEpilogueINS1P_23Sm100TmaWarpSpecializedILi4ELi2ELi16ELb1ELb0EEEJNSB_IJS1I_SH_SJ_EEENSB_IJNSU_IS1I_SE_EENSU_INSB_IJNSC_ILi16EEESD_EEES1K_EEEEESL_NSB_IJNSB_IJlllEEESE_SW_EEESL_S21_NS1P_6fusion15FusionCallbacksIS1T_NS22_17LinearCombinationISL_fSL_fLNS_15FloatRoundStyleE2EEES1U_S1Z_JEEENSA_5SM1004TMEM4LOAD26SM100_TMEM_LOAD_32dp32b16xENSA_20SM90_TMA_LOAD_IM2COLENS15_INS16_ILi1ELi4ELi3EEES19_NSU_INSB_IJS1A_S1W_EEENSB_IJS1W_SE_EEEEEEENSA_39AutoVectorizingCopyWithAssumedAlignmentILi128EEENSA_21SM90_TMA_STORE_IM2COLES2H_S2J_S2J_EEEvvEEEEvNT_6ParamsE,"ax",@progbits
	.align	128
.text._ZN7cutlass13device_kernelINS_4conv6kernel13ConvUniversalINS1_16ConvProblemShapeILNS1_8OperatorE1ELi2EEENS1_10collective14CollectiveConvINS1_47MainloopSm100TmaUmmaWarpSpecializedImplicitGemmILS5_1ELi26ELi2ELi1ELi2EN4cute5tupleIJNSA_1CILi2EEENSC_ILi1EEESE_EEEEENSB_IJNSC_ILi128EEESH_NSB_IJNSC_ILi32EEEEEEEEENS_6half_tESL_NSA_8TiledMMAINSA_8MMA_AtomIJNSA_26SM100_MMA_F16BF16_2x1SM_SSISL_SL_fLi128ELi128ELNSA_4UMMA5MajorE0ELSQ_1ELNSP_7ScaleInE0ELSR_0EEEEEENSA_6LayoutINSB_IJSE_SE_SE_EEENSB_IJNSC_ILi0EEESW_SW_EEEEENSB_IJNSA_10UnderscoreESZ_SZ_EEEEENS7_6detail27Sm100ImplicitGemmTileTraitsINSA_25SM100_TMA_2SM_LOAD_IM2COLENSA_14ComposedLayoutINSA_7SwizzleILi2ELi4ELi3EEENSA_18smem_ptr_flag_bitsILi16EEENSU_INSB_IJNSC_ILi8EEESI_EEENSB_IJSI_SE_EEEEEEEvEENS13_INSA_18SM100_TMA_2SM_LOADENS15_INS16_ILi3ELi4ELi3EEES19_NSU_INSB_IJNSC_ILi64EEES1A_EEENSB_IJSE_S1I_EEEEEEEvEEEENS_8epilogue10collective18CollectiveEpilogueINS1P_23Sm100TmaWarpSpecializedILi4ELi2ELi16ELb1ELb0EEEJNSB_IJS1I_SH_SJ_EEENSB_IJNSU_IS1I_SE_EENSU_INSB_IJNSC_ILi16EEESD_EEES1K_EEEEESL_NSB_IJNSB_IJlllEEESE_SW_EEESL_S21_NS1P_6fusion15FusionCallbacksIS1T_NS22_17LinearCombinationISL_fSL_fLNS_15FloatRoundStyleE2EEES1U_S1Z_JEEENSA_5SM1004TMEM4LOAD26SM100_TMEM_LOAD_32dp32b16xENSA_20SM90_TMA_LOAD_IM2COLENS15_INS16_ILi1ELi4ELi3EEES19_NSU_INSB_IJS1A_S1W_EEENSB_IJS1W_SE_EEEEEEENSA_39AutoVectorizingCopyWithAssumedAlignmentILi128EEENSA_21SM90_TMA_STORE_IM2COLES2H_S2J_S2J_EEEvvEEEEvNT_6ParamsE:
        .type           _ZN7cutlass13device_kernelINS_4conv6kernel13ConvUniversalINS1_16ConvProblemShapeILNS1_8OperatorE1ELi2EEENS1_10collective14CollectiveConvINS1_47MainloopSm100TmaUmmaWarpSpecializedImplicitGemmILS5_1ELi26ELi2ELi1ELi2EN4cute5tupleIJNSA_1CILi2EEENSC_ILi1EEESE_EEEEENSB_IJNSC_ILi128EEESH_NSB_IJNSC_ILi32EEEEEEEEENS_6half_tESL_NSA_8TiledMMAINSA_8MMA_AtomIJNSA_26SM100_MMA_F16BF16_2x1SM_SSISL_SL_fLi128ELi128ELNSA_4UMMA5MajorE0ELSQ_1ELNSP_7ScaleInE0ELSR_0EEEEEENSA_6LayoutINSB_IJSE_SE_SE_EEENSB_IJNSC_ILi0EEESW_SW_EEEEENSB_IJNSA_10UnderscoreESZ_SZ_EEEEENS7_6detail27Sm100ImplicitGemmTileTraitsINSA_25SM100_TMA_2SM_LOAD_IM2COLENSA_14ComposedLayoutINSA_7SwizzleILi2ELi4ELi3EEENSA_18smem_ptr_flag_bitsILi16EEENSU_INSB_IJNSC_ILi8EEESI_EEENSB_IJSI_SE_EEEEEEEvEENS13_INSA_18SM100_TMA_2SM_LOADENS15_INS16_ILi3ELi4ELi3EEES19_NSU_INSB_IJNSC_ILi64EEES1A_EEENSB_IJSE_S1I_EEEEEEEvEEEENS_8epilogue10collective18CollectiveEpilogueINS1P_23Sm100TmaWarpSpecializedILi4ELi2ELi16ELb1ELb0EEEJNSB_IJS1I_SH_SJ_EEENSB_IJNSU_IS1I_SE_EENSU_INSB_IJNSC_ILi16EEESD_EEES1K_EEEEESL_NSB_IJNSB_IJlllEEESE_SW_EEESL_S21_NS1P_6fusion15FusionCallbacksIS1T_NS22_17LinearCombinationISL_fSL_fLNS_15FloatRoundStyleE2EEES1U_S1Z_JEEENSA_5SM1004TMEM4LOAD26SM100_TMEM_LOAD_32dp32b16xENSA_20SM90_TMA_LOAD_IM2COLENS15_INS16_ILi1ELi4ELi3EEES19_NSU_INSB_IJS1A_S1W_EEENSB_IJS1W_SE_EEEEEEENSA_39AutoVectorizingCopyWithAssumedAlignmentILi128EEENSA_21SM90_TMA_STORE_IM2COLES2H_S2J_S2J_EEEvvEEEEvNT_6ParamsE,@function
        .size           _ZN7cutlass13device_kernelINS_4conv6kernel13ConvUniversalINS1_16ConvProblemShapeILNS1_8OperatorE1ELi2EEENS1_10collective14CollectiveConvINS1_47MainloopSm100TmaUmmaWarpSpecializedImplicitGemmILS5_1ELi26ELi2ELi1ELi2EN4cute5tupleIJNSA_1CILi2EEENSC_ILi1EEESE_EEEEENSB_IJNSC_ILi128EEESH_NSB_IJNSC_ILi32EEEEEEEEENS_6half_tESL_NSA_8TiledMMAINSA_8MMA_AtomIJNSA_26SM100_MMA_F16BF16_2x1SM_SSISL_SL_fLi128ELi128ELNSA_4UMMA5MajorE0ELSQ_1ELNSP_7ScaleInE0ELSR_0EEEEEENSA_6LayoutINSB_IJSE_SE_SE_EEENSB_IJNSC_ILi0EEESW_SW_EEEEENSB_IJNSA_10UnderscoreESZ_SZ_EEEEENS7_6detail27Sm100ImplicitGemmTileTraitsINSA_25SM100_TMA_2SM_LOAD_IM2COLENSA_14ComposedLayoutINSA_7SwizzleILi2ELi4ELi3EEENSA_18smem_ptr_flag_bitsILi16EEENSU_INSB_IJNSC_ILi8EEESI_EEENSB_IJSI_SE_EEEEEEEvEENS13_INSA_18SM100_TMA_2SM_LOADENS15_INS16_ILi3ELi4ELi3EEES19_NSU_INSB_IJNSC_ILi64EEES1A_EEENSB_IJSE_S1I_EEEEEEEvEEEENS_8epilogue10collective18CollectiveEpilogueINS1P_23Sm100TmaWarpSpecializedILi4ELi2ELi16ELb1ELb0EEEJNSB_IJS1I_SH_SJ_EEENSB_IJNSU_IS1I_SE_EENSU_INSB_IJNSC_ILi16EEESD_EEES1K_EEEEESL_NSB_IJNSB_IJlllEEESE_SW_EEESL_S21_NS1P_6fusion15FusionCallbacksIS1T_NS22_17LinearCombinationISL_fSL_fLNS_15FloatRoundStyleE2EEES1U_S1Z_JEEENSA_5SM1004TMEM4LOAD26SM100_TMEM_LOAD_32dp32b16xENSA_20SM90_TMA_LOAD_IM2COLENS15_INS16_ILi1ELi4ELi3EEES19_NSU_INSB_IJS1A_S1W_EEENSB_IJS1W_SE_EEEEEEENSA_39AutoVectorizingCopyWithAssumedAlignmentILi128EEENSA_21SM90_TMA_STORE_IM2COLES2H_S2J_S2J_EEEvvEEEEvNT_6ParamsE,(.L_x_254 - _ZN7cutlass13device_kernelINS_4conv6kernel13ConvUniversalINS1_16ConvProblemShapeILNS1_8OperatorE1ELi2EEENS1_10collective14CollectiveConvINS1_47MainloopSm100TmaUmmaWarpSpecializedImplicitGemmILS5_1ELi26ELi2ELi1ELi2EN4cute5tupleIJNSA_1CILi2EEENSC_ILi1EEESE_EEEEENSB_IJNSC_ILi128EEESH_NSB_IJNSC_ILi32EEEEEEEEENS_6half_tESL_NSA_8TiledMMAINSA_8MMA_AtomIJNSA_26SM100_MMA_F16BF16_2x1SM_SSISL_SL_fLi128ELi128ELNSA_4UMMA5MajorE0ELSQ_1ELNSP_7ScaleInE0ELSR_0EEEEEENSA_6LayoutINSB_IJSE_SE_SE_EEENSB_IJNSC_ILi0EEESW_SW_EEEEENSB_IJNSA_10UnderscoreESZ_SZ_EEEEENS7_6detail27Sm100ImplicitGemmTileTraitsINSA_25SM100_TMA_2SM_LOAD_IM2COLENSA_14ComposedLayoutINSA_7SwizzleILi2ELi4ELi3EEENSA_18smem_ptr_flag_bitsILi16EEENSU_INSB_IJNSC_ILi8EEESI_EEENSB_IJSI_SE_EEEEEEEvEENS13_INSA_18SM100_TMA_2SM_LOADENS15_INS16_ILi3ELi4ELi3EEES19_NSU_INSB_IJNSC_ILi64EEES1A_EEENSB_IJSE_S1I_EEEEEEEvEEEENS_8epilogue10collective18CollectiveEpilogueINS1P_23Sm100TmaWarpSpecializedILi4ELi2ELi16ELb1ELb0EEEJNSB_IJS1I_SH_SJ_EEENSB_IJNSU_IS1I_SE_EENSU_INSB_IJNSC_ILi16EEESD_EEES1K_EEEEESL_NSB_IJNSB_IJlllEEESE_SW_EEESL_S21_NS1P_6fusion15FusionCallbacksIS1T_NS22_17LinearCombinationISL_fSL_fLNS_15FloatRoundStyleE2EEES1U_S1Z_JEEENSA_5SM1004TMEM4LOAD26SM100_TMEM_LOAD_32dp32b16xENSA_20SM90_TMA_LOAD_IM2COLENS15_INS16_ILi1ELi4ELi3EEES19_NSU_INSB_IJS1A_S1W_EEENSB_IJS1W_SE_EEEEEEENSA_39AutoVectorizingCopyWithAssumedAlignmentILi128EEENSA_21SM90_TMA_STORE_IM2COLES2H_S2J_S2J_EEEvvEEEEvNT_6ParamsE)
        .other          _ZN7cutlass13device_kernelINS_4conv6kernel13ConvUniversalINS1_16ConvProblemShapeILNS1_8OperatorE1ELi2EEENS1_10collective14CollectiveConvINS1_47MainloopSm100TmaUmmaWarpSpecializedImplicitGemmILS5_1ELi26ELi2ELi1ELi2EN4cute5tupleIJNSA_1CILi2EEENSC_ILi1EEESE_EEEEENSB_IJNSC_ILi128EEESH_NSB_IJNSC_ILi32EEEEEEEEENS_6half_tESL_NSA_8TiledMMAINSA_8MMA_AtomIJNSA_26SM100_MMA_F16BF16_2x1SM_SSISL_SL_fLi128ELi128ELNSA_4UMMA5MajorE0ELSQ_1ELNSP_7ScaleInE0ELSR_0EEEEEENSA_6LayoutINSB_IJSE_SE_SE_EEENSB_IJNSC_ILi0EEESW_SW_EEEEENSB_IJNSA_10UnderscoreESZ_SZ_EEEEENS7_6detail27Sm100ImplicitGemmTileTraitsINSA_25SM100_TMA_2SM_LOAD_IM2COLENSA_14ComposedLayoutINSA_7SwizzleILi2ELi4ELi3EEENSA_18smem_ptr_flag_bitsILi16EEENSU_INSB_IJNSC_ILi8EEESI_EEENSB_IJSI_SE_EEEEEEEvEENS13_INSA_18SM100_TMA_2SM_LOADENS15_INS16_ILi3ELi4ELi3EEES19_NSU_INSB_IJNSC_ILi64EEES1A_EEENSB_IJSE_S1I_EEEEEEEvEEEENS_8epilogue10collective18CollectiveEpilogueINS1P_23Sm100TmaWarpSpecializedILi4ELi2ELi16ELb1ELb0EEEJNSB_IJS1I_SH_SJ_EEENSB_IJNSU_IS1I_SE_EENSU_INSB_IJNSC_ILi16EEESD_EEES1K_EEEEESL_NSB_IJNSB_IJlllEEESE_SW_EEESL_S21_NS1P_6fusion15FusionCallbacksIS1T_NS22_17LinearCombinationISL_fSL_fLNS_15FloatRoundStyleE2EEES1U_S1Z_JEEENSA_5SM1004TMEM4LOAD26SM100_TMEM_LOAD_32dp32b16xENSA_20SM90_TMA_LOAD_IM2COLENS15_INS16_ILi1ELi4ELi3EEES19_NSU_INSB_IJS1A_S1W_EEENSB_IJS1W_SE_EEEEEEENSA_39AutoVectorizingCopyWithAssumedAlignmentILi128EEENSA_21SM90_TMA_STORE_IM2COLES2H_S2J_S2J_EEEvvEEEEvNT_6ParamsE,@"STO_CUDA_ENTRY STV_DEFAULT"
_ZN7cutlass13device_kernelINS_4conv6kernel13ConvUniversalINS1_16ConvProblemShapeILNS1_8OperatorE1ELi2EEENS1_10collective14CollectiveConvINS1_47MainloopSm100TmaUmmaWarpSpecializedImplicitGemmILS5_1ELi26ELi2ELi1ELi2EN4cute5tupleIJNSA_1CILi2EEENSC_ILi1EEESE_EEEEENSB_IJNSC_ILi128EEESH_NSB_IJNSC_ILi32EEEEEEEEENS_6half_tESL_NSA_8TiledMMAINSA_8MMA_AtomIJNSA_26SM100_MMA_F16BF16_2x1SM_SSISL_SL_fLi128ELi128ELNSA_4UMMA5MajorE0ELSQ_1ELNSP_7ScaleInE0ELSR_0EEEEEENSA_6LayoutINSB_IJSE_SE_SE_EEENSB_IJNSC_ILi0EEESW_SW_EEEEENSB_IJNSA_10UnderscoreESZ_SZ_EEEEENS7_6detail27Sm100ImplicitGemmTileTraitsINSA_25SM100_TMA_2SM_LOAD_IM2COLENSA_14ComposedLayoutINSA_7SwizzleILi2ELi4ELi3EEENSA_18smem_ptr_flag_bitsILi16EEENSU_INSB_IJNSC_ILi8EEESI_EEENSB_IJSI_SE_EEEEEEEvEENS13_INSA_18SM100_TMA_2SM_LOADENS15_INS16_ILi3ELi4ELi3EEES19_NSU_INSB_IJNSC_ILi64EEES1A_EEENSB_IJSE_S1I_EEEEEEEvEEEENS_8epilogue10collective18CollectiveEpilogueINS1P_23Sm100TmaWarpSpecializedILi4ELi2ELi16ELb1ELb0EEEJNSB_IJS1I_SH_SJ_EEENSB_IJNSU_IS1I_SE_EENSU_INSB_IJNSC_ILi16EEESD_EEES1K_EEEEESL_NSB_IJNSB_IJlllEEESE_SW_EEESL_S21_NS1P_6fusion15FusionCallbacksIS1T_NS22_17LinearCombinationISL_fSL_fLNS_15FloatRoundStyleE2EEES1U_S1Z_JEEENSA_5SM1004TMEM4LOAD26SM100_TMEM_LOAD_32dp32b16xENSA_20SM90_TMA_LOAD_IM2COLENS15_INS16_ILi1ELi4ELi3EEES19_NSU_INSB_IJS1A_S1W_EEENSB_IJS1W_SE_EEEEEEENSA_39AutoVectorizingCopyWithAssumedAlignmentILi128EEENSA_21SM90_TMA_STORE_IM2COLES2H_S2J_S2J_EEEvvEEEEvNT_6ParamsE:
[----:B------:R-:W1:Y:S01]  /*0000*/  LDC R1, c[0x0][0x37c] ;  /* 0x0000df00ff017b82 */ /* 0x000e620000000800 */
[----:B------:R-:W2:Y:S01]  /*0010*/  S2R R55, SR_TID.X ;  /* 0x0000000000377919 */ /* 0x000ea20000002100 */
[----:B------:R-:W3:Y:S06]  /*0020*/  LDCU.64 UR8, c[0x0][0x890] ;  /* 0x00011200ff0877ac */ /* 0x000eec0008000a00 */
[----:B------:R-:W4:Y:S01]  /*0030*/  S2UR UR4, SR_CgaCtaId ;  /* 0x00000000000479c3 */ /* 0x000f220000008800 */
[----:B-1----:R-:W-:Y:S01]  /*0040*/  VIADD R1, R1, 0xfffffff8 ;  /* 0xfffffff801017836 */ /* 0x002fe20000000000 */
[----:B------:R-:W-:-:S02]  /*0050*/  PRMT R45, RZ, 0x7610, R45 ;  /* 0x00007610ff2d7816 */ /* 0x000fc4000000002d */
[----:B------:R-:W-:Y:S02]  /*0060*/  ELECT P1, URZ, PT ;  /* 0x0000000000ff782f */ /* 0x000fe40003820000 */
[----:B------:R-:W-:Y:S01]  /*0070*/  R2UR UR43, R1 ;  /* 0x00000000012b72ca */ /* 0x000fe200000e0000 */
[----:B---3--:R-:W-:-:S04]  /*0080*/  UISETP.NE.U32.AND UP0, UPT, UR8, URZ, UPT ;  /* 0x000000ff0800728c */ /* 0x008fc8000bf05070 */
[----:B------:R-:W-:Y:S02]  /*0090*/  UISETP.NE.AND.EX UP0, UPT, UR9, URZ, UPT, UP0 ;  /* 0x000000ff0900728c */ /* 0x000fe4000bf05300 */
[----:B----4-:R-:W-:Y:S02]  /*00a0*/  ULOP3.LUT UR31, UR4, 0x1, URZ, 0xc0, !UPT ;  /* 0x00000001041f7892 */ /* 0x010fe4000f8ec0ff */
[----:B------:R-:W-:Y:S01]  /*00b0*/  ULOP3.LUT UR30, UR4, 0x1, URZ, 0x3c, !UPT ;  /* 0x00000001041e7892 */ /* 0x000fe2000f8e3cff */
[----:B--2---:R-:W-:-:S05]  /*00c0*/  SHF.R.U32.HI R46, RZ, 0x5, R55 ;  /* 0x00000005ff2e7819 */ /* 0x004fca0000011637 */
[----:B------:R-:W1:Y:S02]  /*00d0*/  SHFL.IDX PT, R0, R46, RZ, 0x1f ;  /* 0x00001fff2e007589 */ /* 0x000e6400000e0000 */
[----:B-1----:R-:W-:Y:S01]  /*00e0*/  R2UR UR18, R0 ;  /* 0x00000000001272ca */ /* 0x002fe200000e0000 */
[----:B------:R-:W-:-:S14]  /*00f0*/  BRA.U UP0, `(.L_x_0) ;  /* 0x0000000100307547 */ /* 0x000fdc000b800000 */
[----:B------:R-:W1:Y:S02]  /*0100*/  LDCU.64 UR4, c[0x0][0x888] ;  /* 0x00011100ff0477ac */ /* 0x000e640008000a00 */
[----:B-1----:R-:W-:-:S04]  /*0110*/  UISETP.NE.U32.AND UP0, UPT, UR4, URZ, UPT ;  /* 0x000000ff0400728c */ /* 0x002fc8000bf05070 */
[----:B------:R-:W-:-:S09]  /*0120*/  UISETP.NE.AND.EX UP0, UPT, UR5, URZ, UPT, UP0 ;  /* 0x000000ff0500728c */ /* 0x000fd2000bf05300 */
[----:B------:R-:W-:Y:S05]  /*0130*/  BRA.U !UP0, `(.L_x_1) ;  /* 0x0000000108147547 */ /* 0x000fea000b800000 */
[----:B------:R-:W1:Y:S01]  /*0140*/  LDC.64 R2, c[0x0][0x888] ;  /* 0x00022200ff027b82 */ /* 0x000e620000000a00 */
[----:B------:R-:W1:Y:S02]  /*0150*/  LDCU.64 UR4, c[0x0][0x358] ;  /* 0x00006b00ff0477ac */ /* 0x000e640008000a00 */
[----:B-1----:R1:W5:Y:S01]  /*0160*/  LDG.E R27, desc[UR4][R2.64] ;  /* 0x00000004021b7981 */ /* 0x002362000c1e1900 */
[----:B------:R-:W-:Y:S01]  /*0170*/  HFMA2 R45, -RZ, RZ, 0, 5.9604644775390625e-08 ;  /* 0x00000001ff2d7431 */ /* 0x000fe200000001ff */
[----:B------:R-:W-:Y:S05]  /*0180*/  BRA `(.L_x_0) ;  /* 0x00000000000c7947 */ /* 0x000fea0003800000 */
.L_x_1:
[----:B------:R-:W1:Y:S01]  /*0190*/  LDCU UR4, c[0x0][0x880] ;  /* 0x00011000ff0477ac */ /* 0x000e620008000800 */
[----:B------:R-:W-:Y:S01]  /*01a0*/  HFMA2 R45, -RZ, RZ, 0, 5.9604644775390625e-08 ;  /* 0x00000001ff2d7431 */ /* 0x000fe200000001ff */
[----:B-1----:R-:W-:-:S07]  /*01b0*/  MOV R27, UR4 ;  /* 0x00000004001b7c02 */ /* 0x002fce0008000f00 */
.L_x_0:
[----:B------:R-:W2:Y:S02]  /*01c0*/  LDCU.64 UR4, c[0x0][0x8b0] ;  /* 0x00011600ff0477ac */ /* 0x000ea40008000a00 */
[----:B--2---:R-:W-:-:S04]  /*01d0*/  UISETP.NE.U32.AND UP0, UPT, UR4, URZ, UPT ;  /* 0x000000ff0400728c */ /* 0x004fc8000bf05070 */
[----:B------:R-:W-:-:S09]  /*01e0*/  UISETP.NE.AND.EX UP0, UPT, UR5, URZ, UPT, UP0 ;  /* 0x000000ff0500728c */ /* 0x000fd2000bf05300 */
[----:B------:R-:W-:Y:S05]  /*01f0*/  BRA.U UP0, `(.L_x_2) ;  /* 0x0000000100287547 */ /* 0x000fea000b800000 */
[----:B------:R-:W2:Y:S02]  /*0200*/  LDCU.64 UR4, c[0x0][0x8a8] ;  /* 0x00011500ff0477ac */ /* 0x000ea40008000a00 */
[----:B--2---:R-:W-:-:S04]  /*0210*/  UISETP.NE.U32.AND UP0, UPT, UR4, URZ, UPT ;  /* 0x000000ff0400728c */ /* 0x004fc8000bf05070 */
[----:B------:R-:W-:-:S09]  /*0220*/  UISETP.NE.AND.EX UP0, UPT, UR5, URZ, UPT, UP0 ;  /* 0x000000ff0500728c */ /* 0x000fd2000bf05300 */
[----:B------:R-:W-:Y:S05]  /*0230*/  BRA.U !UP0, `(.L_x_3) ;  /* 0x0000000108107547 */ /* 0x000fea000b800000 */
[----:B------:R-:W2:Y:S01]  /*0240*/  LDC.64 R24, c[0x0][0x8a8] ;  /* 0x00022a00ff187b82 */ /* 0x000ea20000000a00 */
[----:B------:R-:W2:Y:S02]  /*0250*/  LDCU.64 UR4, c[0x0][0x358] ;  /* 0x00006b00ff0477ac */ /* 0x000ea40008000a00 */
[----:B--2---:R2:W5:Y:S01]  /*0260*/  LDG.E R24, desc[UR4][R24.64] ;  /* 0x0000000418187981 */ /* 0x004562000c1e1900 */
[----:B------:R-:W-:Y:S05]  /*0270*/  BRA `(.L_x_2) ;  /* 0x0000000000087947 */ /* 0x000fea0003800000 */
.L_x_3:
[----:B------:R-:W2:Y:S02]  /*0280*/  LDCU UR4, c[0x0][0x8a0] ;  /* 0x00011400ff0477ac */ /* 0x000ea40008000800 */
[----:B--2---:R-:W-:Y:S02]  /*0290*/  MOV R24, UR4 ;  /* 0x0000000400187c02 */ /* 0x004fe40008000f00 */
.L_x_2:
[----:B------:R-:W-:Y:S01]  /*02a0*/  IMAD.U32 R0, RZ, RZ, UR18 ;  /* 0x00000012ff007e24 */ /* 0x000fe2000f8e00ff */
[----:B------:R-:W-:Y:S04]  /*02b0*/  BSSY.RECONVERGENT B0, `(.L_x_4) ;  /* 0x000000c000007945 */ /* 0x000fe80003800200 */
[C---:B------:R-:W-:Y:S02]  /*02c0*/  ISETP.NE.OR P2, PT, R0.reuse, 0x1, !P1 ;  /* 0x000000010000780c */ /* 0x040fe40004f45670 */
[----:B------:R-:W-:-:S11]  /*02d0*/  ISETP.NE.OR P0, PT, R0, 0x3, !P1 ;  /* 0x000000030000780c */ /* 0x000fd60004f05670 */
[----:B------:R-:W-:Y:S05]  /*02e0*/  @P2 BRA `(.L_x_5) ;  /* 0x0000000000202947 */ /* 0x000fea0003800000 */
[----:B------:R-:W3:Y:S02]  /*02f0*/  LDCU.64 UR4, c[0x0][0x348] ;  /* 0x00006900ff0477ac */ /* 0x000ee40008000a00 */
[----:B---3--:R-:W-:Y:S02]  /*0300*/  UIADD3 UR6, UP1, UPT, UR4, 0x80, URZ ;  /* 0x0000008004067890 */ /* 0x008fe4000ff3e0ff */
[----:B------:R-:W-:Y:S02]  /*0310*/  UIADD3 UR4, UP0, UPT, UR4, 0x180, URZ ;  /* 0x0000018004047890 */ /* 0x000fe4000ff1e0ff */
[----:B------:R-:W-:Y:S02]  /*0320*/  UIADD3.X UR7, UPT, UPT, URZ, UR5, URZ, UP1, !UPT ;  /* 0x00000005ff077290 */ /* 0x000fe40008ffe4ff */
[----:B------:R-:W-:-:S07]  /*0330*/  UIADD3.X UR5, UPT, UPT, URZ, UR5, URZ, UP0, !UPT ;  /* 0x00000005ff057290 */ /* 0x000fce00087fe4ff */
[----:B------:R3:W-:Y:S02]  /*0340*/  UTMACCTL.PF [UR6] ;  /* 0x00000000060079b9 */ /* 0x0007e40008040000 */
[----:B------:R3:W-:Y:S02]  /*0350*/  UTMACCTL.PF [UR4] ;  /* 0x00000000040079b9 */ /* 0x0007e40008040000 */
[----:B---3--:R-:W-:Y:S01]  /*0360*/  NOP ;  /* 0x0000000000007918 */ /* 0x008fe20000000000 */
.L_x_5:
[----:B------:R-:W-:Y:S05]  /*0370*/  BSYNC.RECONVERGENT B0 ;  /* 0x0000000000007941 */ /* 0x000fea0003800200 */
.L_x_4:
[----:B------:R-:W-:Y:S04]  /*0380*/  BSSY.RECONVERGENT B0, `(.L_x_6) ;  /* 0x000000a000007945 */ /* 0x000fe80003800200 */
        /* <DEDUP_REMOVED lines=9> */
.L_x_7:
[----:B------:R-:W-:Y:S05]  /*0420*/  BSYNC.RECONVERGENT B0 ;  /* 0x0000000000007941 */ /* 0x000fea0003800200 */
.L_x_6:
[----:B------:R-:W3:Y:S01]  /*0430*/  LDCU.64 UR4, c[0x0][0x888] ;  /* 0x00011100ff0477ac */ /* 0x000ee20008000a00 */
[----:B------:R-:W-:Y:S02]  /*0440*/  UISETP.EQ.U32.AND UP2, UPT, UR8, URZ, UPT ;  /* 0x000000ff0800728c */ /* 0x000fe4000bf42070 */
[----:B------:R-:W-:Y:S02]  /*0450*/  UPLOP3.LUT UP3, UPT, UPT, UPT, UPT, 0x80, 0x8 ;  /* 0x000000000008789c */ /* 0x000fe40003f6f070 */
[----:B---3--:R-:W-:-:S04]  /*0460*/  UISETP.NE.U32.AND UP0, UPT, UR4, URZ, UPT ;  /* 0x000000ff0400728c */ /* 0x008fc8000bf05070 */
[----:B------:R-:W-:-:S04]  /*0470*/  UISETP.NE.AND.EX UP1, UPT, UR5, URZ, UPT, UP0 ;  /* 0x000000ff0500728c */ /* 0x000fc8000bf25300 */
[----:B------:R-:W-:-:S04]  /*0480*/  UISETP.EQ.OR.EX UP4, UPT, UR9, URZ, !UP1, UP2 ;  /* 0x000000ff0900728c */ /* 0x000fc8000cf82720 */
[----:B------:R-:W-:-:S06]  /*0490*/  UP2UR UR4, UPR, URZ, 0x10 ;  /* 0x00000010ff047883 */ /* 0x000fcc0008000000 */
[----:B------:R-:W-:Y:S01]  /*04a0*/  MOV R49, UR4 ;  /* 0x0000000400317c02 */ /* 0x000fe20008000f00 */
[----:B------:R-:W-:Y:S06]  /*04b0*/  BRA.U !UP4, `(.L_x_8) ;  /* 0x000000010c207547 */ /* 0x000fec000b800000 */
[----:B------:R-:W-:Y:S01]  /*04c0*/  UISETP.NE.U32.AND UP2, UPT, UR8, URZ, UPT ;  /* 0x000000ff0800728c */ /* 0x000fe2000bf45070 */
[----:B-----5:R-:W-:Y:S01]  /*04d0*/  FSETP.NEU.AND P0, PT, R27, RZ, PT ;  /* 0x000000ff1b00720b */ /* 0x020fe20003f0d000 */
[----:B------:R-:W-:Y:S02]  /*04e0*/  USEL UR4, URZ, 0xffffffff, UP1 ;  /* 0xffffffffff047887 */ /* 0x000fe40008800000 */
[----:B------:R-:W-:-:S10]  /*04f0*/  UISETP.NE.AND.EX UP2, UPT, UR9, URZ, UPT, UP2 ;  /* 0x000000ff0900728c */ /* 0x000fd4000bf45320 */
[----:B------:R-:W-:Y:S01]  /*0500*/  VOTEU.ANY UP0, P0 ;  /* 0x0000000000ff7886 */ /* 0x000fe20000000100 */
[----:B------:R-:W-:-:S04]  /*0510*/  @!UP2 USEL UR4, URZ, 0xffffffff, UP0 ;  /* 0xffffffffff04a887 */ /* 0x000fc80008000000 */
[----:B------:R-:W-:-:S04]  /*0520*/  ULOP3.LUT UR4, UR4, 0x1, URZ, 0xc0, !UPT ;  /* 0x0000000104047892 */ /* 0x000fc8000f8ec0ff */
[----:B------:R-:W-:-:S11]  /*0530*/  UISETP.NE.U32.AND UP3, UPT, UR4, 0x1, UPT ;  /* 0x000000010400788c */ /* 0x000fd6000bf65070 */
.L_x_8:
[----:B------:R-:W3:Y:S01]  /*0540*/  SHFL.IDX PT, R0, R46, RZ, 0x1f ;  /* 0x00001fff2e007589 */ /* 0x000ee200000e0000 */
[----:B------:R-:W-:Y:S02]  /*0550*/  UISETP.NE.AND UP5, UPT, UR18, 0x2, UPT ;  /* 0x000000021200788c */ /* 0x000fe4000bfa5270 */
[----:B------:R-:W-:Y:S02]  /*0560*/  UISETP.NE.AND UP0, UPT, UR18, 0x2, UPT ;  /* 0x000000021200788c */ /* 0x000fe4000bf05270 */
[----:B------:R-:W-:Y:S02]  /*0570*/  UISETP.NE.OR UP2, UPT, UR31, URZ, UP5 ;  /* 0x000000ff1f00728c */ /* 0x000fe4000af45670 */
[----:B------:R-:W-:-:S04]  /*0580*/  USEL UR67, URZ, 0x1, UP0 ;  /* 0x00000001ff437887 */ /* 0x000fc80008000000 */
[----:B------:R-:W-:Y:S02]  /*0590*/  PLOP3.LUT P3, PT, P1, PT, UP2, 0xae, 0xea ;  /* 0x0000000000ea781c */ /* 0x000fe40000f6f52e */
[----:B---3--:R-:W-:-:S13]  /*05a0*/  ISETP.NE.AND P0, PT, R0, RZ, PT ;  /* 0x000000ff0000720c */ /* 0x008fda0003f05270 */
[----:B------:R-:W-:Y:S05]  /*05b0*/  @P0 BRA `(.L_x_9) ;  /* 0x0000000400040947 */ /* 0x000fea0003800000 */
[----:B------:R-:W-:Y:S01]  /*05c0*/  ELECT P0, URZ, PT ;  /* 0x0000000000ff782f */ /* 0x000fe20003800000 */
[----:B------:R-:W-:-:S12]  /*05d0*/  BSSY.RECONVERGENT B0, `(.L_x_9) ;  /* 0x000003f000007945 */ /* 0x000fd80003800200 */
[----:B------:R-:W-:Y:S05]  /*05e0*/  @!P0 BRA `(.L_x_10) ;  /* 0x0000000000f48947 */ /* 0x000fea0003800000 */
[----:B------:R-:W3:Y:S01]  /*05f0*/  S2UR UR5, SR_CgaCtaId ;  /* 0x00000000000579c3 */ /* 0x000ee20000008800 */
[----:B------:R-:W-:Y:S01]  /*0600*/  UMOV UR4, 0x400 ;  /* 0x0000040000047882 */ /* 0x000fe20000000000 */
[----:B------:R-:W-:Y:S02]  /*0610*/  UMOV UR6, 0x1 ;  /* 0x0000000100067882 */ /* 0x000fe40000000000 */
[----:B------:R-:W-:-:S04]  /*0620*/  UIADD3 UR6, UPT, UPT, -UR6, 0x100000, URZ ;  /* 0x0010000006067890 */ /* 0x000fc8000fffe1ff */
[----:B------:R-:W-:Y:S02]  /*0630*/  USHF.L.U32 UR7, UR6, 0xb, URZ ;  /* 0x0000000b06077899 */ /* 0x000fe400080006ff */
[----:B------:R-:W-:Y:S02]  /*0640*/  USHF.L.U32 UR6, UR6, 0x1, URZ ;  /* 0x0000000106067899 */ /* 0x000fe400080006ff */
[----:B---3--:R-:W-:Y:S01]  /*0650*/  ULEA UR4, UR5, UR4, 0x18 ;  /* 0x0000000405047291 */ /* 0x008fe2000f8ec0ff */
[----:B------:R-:W3:Y:S11]  /*0660*/  FENCE.VIEW.ASYNC.S ;  /* 0x00000000000073c6 */ /* 0x000ef60000000000 */
[----:B---3--:R3:W4:Y:S01]  /*0670*/  SYNCS.EXCH.64 URZ, [UR4], UR6 ;  /* 0x0000000604ff75b2 */ /* 0x0087220008000100 */
[----:B------:R3:W1:Y:S01]  /*0680*/  SYNCS.EXCH.64 URZ, [UR4+0xd0], UR6 ;  /* 0x0000d00604ff75b2 */ /* 0x0006620008000100 */
        /* <DEDUP_REMOVED lines=49> */
[----:B------:R3:W1:Y:S02]  /*09a0*/  SYNCS.EXCH.64 URZ, [UR4+0x198], UR6 ;  /* 0x0001980604ff75b2 */ /* 0x0006640008000100 */
[----:B---34-:R-:W-:Y:S01]  /*09b0*/  NOP ;  /* 0x0000000000007918 */ /* 0x018fe20000000000 */
.L_x_10:
[----:B------:R-:W-:Y:S05]  /*09c0*/  BSYNC.RECONVERGENT B0 ;  /* 0x0000000000007941 */ /* 0x000fea0003800200 */
.L_x_9:
[----:B------:R-:W3:Y:S01]  /*09d0*/  SHFL.IDX PT, R0, R46, RZ, 0x1f ;  /* 0x00001fff2e007589 */ /* 0x000ee200000e0000 */
[----:B------:R-:W-:Y:S01]  /*09e0*/  NOP ;  /* 0x0000000000007918 */ /* 0x000fe20000000000 */
[----:B---3--:R-:W-:-:S13]  /*09f0*/  ISETP.NE.AND P0, PT, R0, 0x1, PT ;  /* 0x000000010000780c */ /* 0x008fda0003f05270 */
[----:B------:R-:W-:Y:S05]  /*0a00*/  @P0 BRA `(.L_x_11) ;  /* 0x0000000000580947 */ /* 0x000fea0003800000 */
[----:B------:R-:W3:Y:S01]  /*0a10*/  S2UR UR5, SR_CgaCtaId ;  /* 0x00000000000579c3 */ /* 0x000ee20000008800 */
[----:B------:R-:W-:Y:S01]  /*0a20*/  UMOV UR4, 0x400 ;  /* 0x0000040000047882 */ /* 0x000fe20000000000 */
[----:B------:R-:W-:Y:S01]  /*0a30*/  UMOV UR8, 0x20 ;  /* 0x0000002000087882 */ /* 0x000fe20000000000 */
[----:B------:R-:W-:Y:S01]  /*0a40*/  UMOV UR6, 0x80 ;  /* 0x0000008000067882 */ /* 0x000fe20000000000 */
[----:B------:R-:W-:-:S04]  /*0a50*/  UIADD3 UR8, UPT, UPT, -UR8, 0x100000, URZ ;  /* 0x0010000008087890 */ /* 0x000fc8000fffe1ff */
[----:B------:R-:W-:Y:S02]  /*0a60*/  USHF.L.U32 UR9, UR8, 0xb, URZ ;  /* 0x0000000b08097899 */ /* 0x000fe400080006ff */
[----:B------:R-:W-:Y:S02]  /*0a70*/  USHF.L.U32 UR8, UR8, 0x1, URZ ;  /* 0x0000000108087899 */ /* 0x000fe400080006ff */
[----:B------:R-:W-:-:S04]  /*0a80*/  UIADD3 UR6, UPT, UPT, -UR6, 0x100000, URZ ;  /* 0x0010000006067890 */ /* 0x000fc8000fffe1ff */
[----:B------:R-:W-:Y:S02]  /*0a90*/  USHF.L.U32 UR7, UR6, 0xb, URZ ;  /* 0x0000000b06077899 */ /* 0x000fe400080006ff */
[----:B------:R-:W-:Y:S01]  /*0aa0*/  USHF.L.U32 UR6, UR6, 0x1, URZ ;  /* 0x0000000106067899 */ /* 0x000fe200080006ff */
[----:B------:R-:W-:Y:S01]  /*0ab0*/  ELECT P0, URZ, PT ;  /* 0x0000000000ff782f */ /* 0x000fe20003800000 */
[----:B---3--:R-:W-:Y:S01]  /*0ac0*/  ULEA UR4, UR5, UR4, 0x18 ;  /* 0x0000000405047291 */ /* 0x008fe2000f8ec0ff */
[----:B------:R-:W3:Y:S11]  /*0ad0*/  FENCE.VIEW.ASYNC.S ;  /* 0x00000000000073c6 */ /* 0x000ef60000000000 */
[----:B---3--:R3:W4:Y:S01]  /*0ae0*/  SYNCS.EXCH.64 URZ, [UR4+0x1a0], UR8 ;  /* 0x0001a00804ff75b2 */ /* 0x0087220008000100 */
[----:B------:R3:W1:Y:S01]  /*0af0*/  SYNCS.EXCH.64 URZ, [UR4+0x1c0], UR6 ;  /* 0x0001c00604ff75b2 */ /* 0x0006620008000100 */
[----:B------:R3:W1:Y:S01]  /*0b00*/  SYNCS.EXCH.64 URZ, [UR4+0x1a8], UR8 ;  /* 0x0001a80804ff75b2 */ /* 0x0006620008000100 */
[----:B------:R3:W1:Y:S01]  /*0b10*/  SYNCS.EXCH.64 URZ, [UR4+0x1c8], UR6 ;  /* 0x0001c80604ff75b2 */ /* 0x0006620008000100 */
[----:B------:R3:W1:Y:S01]  /*0b20*/  SYNCS.EXCH.64 URZ, [UR4+0x1b0], UR8 ;  /* 0x0001b00804ff75b2 */ /* 0x0006620008000100 */
[----:B------:R3:W1:Y:S01]  /*0b30*/  SYNCS.EXCH.64 URZ, [UR4+0x1d0], UR6 ;  /* 0x0001d00604ff75b2 */ /* 0x0006620008000100 */
[----:B------:R3:W1:Y:S01]  /*0b40*/  SYNCS.EXCH.64 URZ, [UR4+0x1b8], UR8 ;  /* 0x0001b80804ff75b2 */ /* 0x0006620008000100 */
[----:B------:R3:W1:Y:S01]  /*0b50*/  SYNCS.EXCH.64 URZ, [UR4+0x1d8], UR6 ;  /* 0x0001d80604ff75b2 */ /* 0x0006620008000100 */
[----:B------:R-:W-:Y:S01]  /*0b60*/  NOP ;  /* 0x0000000000007918 */ /* 0x000fe20000000000 */
.L_x_11:
[----:B------:R-:W2:Y:S01]  /*0b70*/  SHFL.IDX PT, R0, R46, RZ, 0x1f ;  /* 0x00001fff2e007589 */ /* 0x000ea200000e0000 */
[----:B------:R-:W-:Y:S01]  /*0b80*/  NOP ;  /* 0x0000000000007918 */ /* 0x000fe20000000000 */
[----:B--2---:R-:W-:-:S13]  /*0b90*/  ISETP.NE.AND P0, PT, R0, 0x3, PT ;  /* 0x000000030000780c */ /* 0x004fda0003f05270 */
[----:B------:R-:W-:Y:S05]  /*0ba0*/  @P0 BRA `(.L_x_12) ;  /* 0x0000000000300947 */ /* 0x000fea0003800000 */
[----:B------:R-:W2:Y:S01]  /*0bb0*/  S2UR UR5, SR_CgaCtaId ;  /* 0x00000000000579c3 */ /* 0x000ea20000008800 */
[----:B---3--:R-:W-:Y:S01]  /*0bc0*/  UMOV UR4, 0x400 ;  /* 0x0000040000047882 */ /* 0x008fe20000000000 */
[----:B------:R-:W-:Y:S01]  /*0bd0*/  UMOV UR6, 0x20 ;  /* 0x0000002000067882 */ /* 0x000fe20000000000 */
[----:B------:R-:W-:Y:S01]  /*0be0*/  ELECT P0, URZ, PT ;  /* 0x0000000000ff782f */ /* 0x000fe20003800000 */
[----:B------:R-:W-:-:S04]  /*0bf0*/  UIADD3 UR6, UPT, UPT, -UR6, 0x100000, URZ ;  /* 0x0010000006067890 */ /* 0x000fc8000fffe1ff */
[----:B------:R-:W-:Y:S02]  /*0c00*/  USHF.L.U32 UR7, UR6, 0xb, URZ ;  /* 0x0000000b06077899 */ /* 0x000fe400080006ff */
[----:B------:R-:W-:Y:S02]  /*0c10*/  USHF.L.U32 UR6, UR6, 0x1, URZ ;  /* 0x0000000106067899 */ /* 0x000fe400080006ff */
[----:B--2---:R-:W-:Y:S01]  /*0c20*/  ULEA UR4, UR5, UR4, 0x18 ;  /* 0x0000000405047291 */ /* 0x004fe2000f8ec0ff */
[----:B------:R-:W2:Y:S11]  /*0c30*/  FENCE.VIEW.ASYNC.S ;  /* 0x00000000000073c6 */ /* 0x000eb60000000000 */
[----:B--2---:R2:W3:Y:S01]  /*0c40*/  SYNCS.EXCH.64 URZ, [UR4+0x1e0], UR6 ;  /* 0x0001e00604ff75b2 */ /* 0x0044e20008000100 */
[----:B------:R2:W1:Y:S01]  /*0c50*/  SYNCS.EXCH.64 URZ, [UR4+0x1e8], UR6 ;  /* 0x0001e80604ff75b2 */ /* 0x0004620008000100 */
[----:B------:R-:W-:Y:S01]  /*0c60*/  NOP ;  /* 0x0000000000007918 */ /* 0x000fe20000000000 */
.L_x_12:
[----:B------:R-:W4:Y:S01]  /*0c70*/  SHFL.IDX PT, R0, R46, RZ, 0x1f ;  /* 0x00001fff2e007589 */ /* 0x000f2200000e0000 */
[----:B------:R-:W-:Y:S01]  /*0c80*/  NOP ;  /* 0x0000000000007918 */ /* 0x000fe20000000000 */
[----:B----4-:R-:W-:-:S13]  /*0c90*/  ISETP.NE.AND P0, PT, R0, 0x4, PT ;  /* 0x000000040000780c */ /* 0x010fda0003f05270 */
[----:B------:R-:W-:Y:S05]  /*0ca0*/  @P0 BRA `(.L_x_13) ;  /* 0x0000000000440947 */ /* 0x000fea0003800000 */
[----:B------:R-:W4:Y:S01]  /*0cb0*/  S2UR UR5, SR_CgaCtaId ;  /* 0x00000000000579c3 */ /* 0x000f220000008800 */
[----:B--23--:R-:W-:Y:S01]  /*0cc0*/  UMOV UR4, 0x1e0 ;  /* 0x000001e000047882 */ /* 0x00cfe20000000000 */
[----:B------:R-:W-:Y:S01]  /*0cd0*/  UMOV UR6, 0x400 ;  /* 0x0000040000067882 */ /* 0x000fe20000000000 */
[----:B------:R-:W-:Y:S01]  /*0ce0*/  USEL UR4, UR4, 0x1a0, UP3 ;  /* 0x000001a004047887 */ /* 0x000fe20009800000 */
[----:B------:R-:W-:Y:S01]  /*0cf0*/  UMOV UR8, 0x1 ;  /* 0x0000000100087882 */ /* 0x000fe20000000000 */
[----:B------:R-:W-:Y:S01]  /*0d00*/  ELECT P0, URZ, PT ;  /* 0x0000000000ff782f */ /* 0x000fe20003800000 */
[----:B------:R-:W-:-:S04]  /*0d10*/  UIADD3 UR8, UPT, UPT, -UR8, 0x100000, URZ ;  /* 0x0010000008087890 */ /* 0x000fc8000fffe1ff */
[----:B------:R-:W-:Y:S02]  /*0d20*/  USHF.L.U32 UR9, UR8, 0xb, URZ ;  /* 0x0000000b08097899 */ /* 0x000fe400080006ff */
[----:B------:R-:W-:Y:S02]  /*0d30*/  USHF.L.U32 UR8, UR8, 0x1, URZ ;  /* 0x0000000108087899 */ /* 0x000fe400080006ff */
[----:B----4-:R-:W-:Y:S02]  /*0d40*/  ULEA UR6, UR5, UR6, 0x18 ;  /* 0x0000000605067291 */ /* 0x010fe4000f8ec0ff */
[----:B------:R-:W-:-:S04]  /*0d50*/  UIADD3 UR4, UPT, UPT, -UR4, 0x100000, URZ ;  /* 0x0010000004047890 */ /* 0x000fc8000fffe1ff */
[----:B------:R-:W-:Y:S02]  /*0d60*/  USHF.L.U32 UR5, UR4, 0xb, URZ ;  /* 0x0000000b04057899 */ /* 0x000fe400080006ff */
[----:B------:R-:W-:Y:S01]  /*0d70*/  USHF.L.U32 UR4, UR4, 0x1, URZ ;  /* 0x0000000104047899 */ /* 0x000fe200080006ff */
[----:B------:R-:W2:Y:S03]  /*0d80*/  FENCE.VIEW.ASYNC.S ;  /* 0x00000000000073c6 */ /* 0x000ea60000000000 */
[----:B--2---:R4:W2:Y:S08]  /*0d90*/  SYNCS.EXCH.64 URZ, [UR6+0x1f0], UR8 ;  /* 0x0001f00806ff75b2 */ /* 0x0048b00008000100 */
[----:B------:R4:W3:Y:S02]  /*0da0*/  SYNCS.EXCH.64 URZ, [UR6+0x1f8], UR4 ;  /* 0x0001f80406ff75b2 */ /* 0x0008e40008000100 */
[----:B----4-:R-:W-:Y:S01]  /*0db0*/  NOP ;  /* 0x0000000000007918 */ /* 0x010fe20000000000 */
.L_x_13:
[----:B------:R-:W4:Y:S01]  /*0dc0*/  SHFL.IDX PT, R0, R46, RZ, 0x1f ;  /* 0x00001fff2e007589 */ /* 0x000f2200000e0000 */
[----:B------:R-:W-:Y:S01]  /*0dd0*/  ISETP.NE.OR P1, PT, RZ, UR18, !P1 ;  /* 0x00000012ff007c0c */ /* 0x000fe2000cf25670 */
[----:B------:R-:W-:Y:S01]  /*0de0*/  NOP ;  /* 0x0000000000007918 */ /* 0x000fe20000000000 */
[----:B----4-:R-:W-:-:S13]  /*0df0*/  ISETP.NE.AND P0, PT, R0, 0x5, PT ;  /* 0x000000050000780c */ /* 0x010fda0003f05270 */
[----:B------:R-:W-:Y:S05]  /*0e00*/  @P0 BRA `(.L_x_14) ;  /* 0x0000000000480947 */ /* 0x000fea0003800000 */
[----:B------:R-:W4:Y:S01]  /*0e10*/  S2UR UR5, SR_CgaCtaId ;  /* 0x00000000000579c3 */ /* 0x000f220000008800 */
[----:B--23--:R-:W-:Y:S01]  /*0e20*/  UMOV UR4, 0x400 ;  /* 0x0000040000047882 */ /* 0x00cfe20000000000 */
        /* <DEDUP_REMOVED lines=9> */
[----:B----4-:R-:W-:Y:S01]  /*0ec0*/  ULEA UR4, UR5, UR4, 0x18 ;  /* 0x0000000405047291 */ /* 0x010fe2000f8ec0ff */
[----:B------:R-:W2:Y:S11]  /*0ed0*/  FENCE.VIEW.ASYNC.S ;  /* 0x00000000000073c6 */ /* 0x000eb60000000000 */
[----:B--2---:R4:W2:Y:S01]  /*0ee0*/  SYNCS.EXCH.64 URZ, [UR4+0x200], UR6 ;  /* 0x0002000604ff75b2 */ /* 0x0048a20008000100 */
[----:B------:R4:W3:Y:S01]  /*0ef0*/  SYNCS.EXCH.64 URZ, [UR4+0x210], UR8 ;  /* 0x0002100804ff75b2 */ /* 0x0008e20008000100 */
[----:B------:R4:W1:Y:S01]  /*0f00*/  SYNCS.EXCH.64 URZ, [UR4+0x208], UR6 ;  /* 0x0002080604ff75b2 */ /* 0x0008620008000100 */
[----:B------:R4:W1:Y:S02]  /*0f10*/  SYNCS.EXCH.64 URZ, [UR4+0x218], UR8 ;  /* 0x0002180804ff75b2 */ /* 0x0008640008000100 */
[----:B----4-:R-:W-:Y:S01]  /*0f20*/  NOP ;  /* 0x0000000000007918 */ /* 0x010fe20000000000 */
.L_x_14:
[----:B--23--:R-:W2:Y:S01]  /*0f30*/  S2UR UR7, SR_CgaCtaId ;  /* 0x00000000000779c3 */ /* 0x00cea20000008800 */
[----:B------:R-:W-:Y:S01]  /*0f40*/  VOTEU.ALL UP0, P1 ;  /* 0x0000000000ff7886 */ /* 0x000fe20000800000 */
[----:B------:R-:W-:Y:S01]  /*0f50*/  UMOV UR4, 0x20 ;  /* 0x0000002000047882 */ /* 0x000fe20000000000 */
[----:B------:R-:W-:Y:S01]  /*0f60*/  NOP ;  /* 0x0000000000007918 */ /* 0x000fe20000000000 */
[----:B-1----:R-:W-:Y:S01]  /*0f70*/  LOP3.LUT R3, R55, 0x1f, RZ, 0xc0, !PT ;  /* 0x0000001f37037812 */ /* 0x002fe200078ec0ff */
[----:B------:R-:W-:Y:S01]  /*0f80*/  UISETP.NE.AND UP4, UPT, UR18, URZ, UPT ;  /* 0x000000ff1200728c */ /* 0x000fe2000bf85270 */
[----:B------:R-:W-:Y:S01]  /*0f90*/  @!UP0 UMOV UR6, 0x400 ;  /* 0x0000040000068882 */ /* 0x000fe20000000000 */
[----:B------:R-:W-:-:S04]  /*0fa0*/  @!UP0 UIADD3 UR4, UPT, UPT, -UR4, 0x100000, URZ ;  /* 0x0010000004048890 */ /* 0x000fc8000fffe1ff */
[----:B------:R-:W-:Y:S02]  /*0fb0*/  @!UP0 USHF.L.U32 UR5, UR4, 0xb, URZ ;  /* 0x0000000b04058899 */ /* 0x000fe400080006ff */
[----:B------:R-:W-:Y:S02]  /*0fc0*/  @!UP0 USHF.L.U32 UR4, UR4, 0x1, URZ ;  /* 0x0000000104048899 */ /* 0x000fe400080006ff */
[----:B--2---:R-:W-:Y:S01]  /*0fd0*/  @!UP0 ULEA UR6, UR7, UR6, 0x18 ;  /* 0x0000000607068291 */ /* 0x004fe2000f8ec0ff */
[----:B------:R-:W1:Y:S01]  /*0fe0*/  LDCU UR7, c[0x0][0x36c] ;  /* 0x00006d80ff0777ac */ /* 0x000e620008000800 */
[----:B------:R-:W-:Y:S01]  /*0ff0*/  VOTEU.ALL UP0, P1 ;  /* 0x0000000000ff7886 */ /* 0x000fe20000800000 */
[----:B------:R-:W2:Y:S09]  /*1000*/  FENCE.VIEW.ASYNC.S ;  /* 0x00000000000073c6 */ /* 0x000eb20000000000 */
[----:B--2---:R2:W3:Y:S01]  /*1010*/  @!UP0 SYNCS.EXCH.64 URZ, [UR6+0x220], UR4 ;  /* 0x0002200406ff85b2 */ /* 0x0044e20008000100 */
[----:B-1----:R-:W-:-:S09]  /*1020*/  UISETP.EQ.U32.AND UP6, UPT, UR7, 0x1, UPT ;  /* 0x000000010700788c */ /* 0x002fd2000bfc2070 */
[----:B--2---:R-:W-:Y:S05]  /*1030*/  BRA.U !UP6, `(.L_x_15) ;  /* 0x000000010e087547 */ /* 0x004fea000b800000 */
[----:B---3--:R-:W-:Y:S01]  /*1040*/  UCGABAR_ARV ;  /* 0x00000000000079c7 */ /* 0x008fe20008000000 */
[----:B------:R-:W-:Y:S05]  /*1050*/  BRA `(.L_x_16) ;  /* 0x0000000000047947 */ /* 0x000fea0003800000 */
.L_x_15:
[----:B---3--:R-:W-:Y:S01]  /*1060*/  NOP ;  /* 0x0000000000007918 */ /* 0x008fe20000000000 */
.L_x_16:
[----:B------:R-:W1:Y:S01]  /*1070*/  S2UR UR22, SR_CTAID.X ;  /* 0x00000000001679c3 */ /* 0x000e620000002500 */
[----:B------:R-:W-:-:S05]  /*1080*/  CS2R.32 R48, SR_CgaSize ;  /* 0x0000000000307805 */ /* 0x000fca0000008a00 */
[----:B------:R-:W-:-:S05]  /*1090*/  IMAD R48, R48, -0xa0, RZ ;  /* 0xffffff6030307824 */ /* 0x000fca00078e02ff */
[----:B------:R-:W-:-:S14]  /*10a0*/  R2UR UR5, R48 ;  /* 0x00000000300572ca */ /* 0x000fdc00000e0000 */
[----:B------:R-:W2:Y:S01]  /*10b0*/  LDCU UR5, c[0x0][UR5+0x2b0] ;  /* 0x00005600050577ac */ /* 0x000ea20008000800 */
[----:B------:R-:W-:-:S05]  /*10c0*/  CS2R.32 R48, SR_CgaSize ;  /* 0x0000000000307805 */ /* 0x000fca0000008a00 */
[----:B------:R-:W-:-:S05]  /*10d0*/  IMAD R48, R48, -0xa0, RZ ;  /* 0xffffff6030307824 */ /* 0x000fca00078e02ff */
[----:B------:R-:W-:-:S14]  /*10e0*/  R2UR UR4, R48 ;  /* 0x00000000300472ca */ /* 0x000fdc00000e0000 */
[----:B------:R-:W3:Y:S01]  /*10f0*/  LDCU UR4, c[0x0][UR4+0x2b4] ;  /* 0x00005680040477ac */ /* 0x000ee20008000800 */
[----:B------:R-:W4:Y:S01]  /*1100*/  S2UR UR20, SR_CTAID.Y ;  /* 0x00000000001479c3 */ /* 0x000f220000002600 */
[----:B------:R-:W-:-:S05]  /*1110*/  CS2R.32 R48, SR_CgaSize ;  /* 0x0000000000307805 */ /* 0x000fca0000008a00 */
[----:B------:R-:W-:-:S05]  /*1120*/  IMAD R48, R48, -0xa0, RZ ;  /* 0xffffff6030307824 */ /* 0x000fca00078e02ff */
[----:B------:R-:W-:-:S14]  /*1130*/  R2UR UR7, R48 ;  /* 0x00000000300772ca */ /* 0x000fdc00000e0000 */
[----:B------:R-:W3:Y:S01]  /*1140*/  LDCU UR7, c[0x0][UR7+0x2a0] ;  /* 0x00005400070777ac */ /* 0x000ee20008000800 */
[----:B------:R-:W-:-:S05]  /*1150*/  CS2R.32 R48, SR_CgaSize ;  /* 0x0000000000307805 */ /* 0x000fca0000008a00 */
[----:B------:R-:W-:-:S05]  /*1160*/  IMAD R48, R48, -0xa0, RZ ;  /* 0xffffff6030307824 */ /* 0x000fca00078e02ff */
[----:B------:R-:W-:-:S14]  /*1170*/  R2UR UR8, R48 ;  /* 0x00000000300872ca */ /* 0x000fdc00000e0000 */
[----:B------:R-:W3:Y:S01]  /*1180*/  LDCU UR8, c[0x0][UR8+0x2a4] ;  /* 0x00005480080877ac */ /* 0x000ee20008000800 */
[----:B------:R-:W3:Y:S01]  /*1190*/  LDCU UR19, c[0x0][0xb24] ;  /* 0x00016480ff1377ac */ /* 0x000ee20008000800 */
[----:B------:R-:W3:Y:S01]  /*11a0*/  LDCU UR39, c[0x0][0xb24] ;  /* 0x00016480ff2777ac */ /* 0x000ee20008000800 */
[----:B-1----:R-:W-:Y:S01]  /*11b0*/  I2FP.F32.U32 R2, UR22 ;  /* 0x0000001600027c45 */ /* 0x002fe20008201000 */
[----:B------:R-:W1:Y:S04]  /*11c0*/  LDCU UR24, c[0x0][0xb30] ;  /* 0x00016600ff1877ac */ /* 0x000e680008000800 */
[----:B--2---:R-:W-:Y:S01]  /*11d0*/  FMUL R2, R2, UR5 ;  /* 0x0000000502027c20 */ /* 0x004fe20008400000 */
[----:B----4-:R-:W-:-:S05]  /*11e0*/  I2FP.F32.U32 R0, UR20 ;  /* 0x0000001400007c45 */ /* 0x010fca0008201000 */
[----:B------:R-:W2:Y:S01]  /*11f0*/  F2I.U32.TRUNC.NTZ R2, R2 ;  /* 0x0000000200027305 */ /* 0x000ea2000020f000 */
[----:B---3--:R-:W-:-:S07]  /*1200*/  FMUL R0, R0, UR4 ;  /* 0x0000000400007c20 */ /* 0x008fce0008400000 */
[----:B------:R-:W3:Y:S01]  /*1210*/  F2I.U32.TRUNC.NTZ R0, R0 ;  /* 0x0000000000007305 */ /* 0x000ee2000020f000 */
[----:B--2---:R-:W-:Y:S02]  /*1220*/  R2UR UR4, R2 ;  /* 0x00000000020472ca */ /* 0x004fe400000e0000 */
[----:B------:R-:W-:Y:S02]  /*1230*/  PRMT R2, RZ, 0x7610, R2 ;  /* 0x00007610ff027816 */ /* 0x000fe40000000002 */
[----:B---3--:R-:W-:Y:S02]  /*1240*/  R2UR UR6, R0 ;  /* 0x00000000000672ca */ /* 0x008fe400000e0000 */
[----:B------:R-:W-:-:S07]  /*1250*/  PRMT R0, RZ, 0x7610, R0 ;  /* 0x00007610ff007816 */ /* 0x000fce0000000000 */
[----:B------:R-:W-:-:S04]  /*1260*/  UIADD3 UR5, UPT, UPT, -UR4, URZ, URZ ;  /* 0x000000ff04057290 */ /* 0x000fc8000fffe1ff */
[----:B------:R-:W-:Y:S02]  /*1270*/  UIMAD UR5, UR7, UR5, UR22 ;  /* 0x00000005070572a4 */ /* 0x000fe4000f8e0216 */
[----:B------:R-:W-:-:S04]  /*1280*/  UIADD3 UR4, UPT, UPT, -UR6, URZ, URZ ;  /* 0x000000ff06047290 */ /* 0x000fc8000fffe1ff */
[----:B------:R-:W-:Y:S01]  /*1290*/  IMAD.U32 R48, RZ, RZ, UR5 ;  /* 0x00000005ff307e24 */ /* 0x000fe2000f8e00ff */
[----:B------:R-:W-:-:S06]  /*12a0*/  UIMAD UR4, UR8, UR4, UR20 ;  /* 0x00000004080472a4 */ /* 0x000fcc000f8e0214 */
[----:B------:R-:W-:Y:S01]  /*12b0*/  IMAD.U32 R47, RZ, RZ, UR4 ;  /* 0x00000004ff2f7e24 */ /* 0x000fe2000f8e00ff */
[----:B-1----:R-:W-:Y:S06]  /*12c0*/  BRA.U UP4, `(.L_x_17) ;  /* 0x0000000104307547 */ /* 0x002fec000b800000 */
[----:B------:R-:W-:Y:S01]  /*12d0*/  R2UR UR5, R47 ;  /* 0x000000002f0572ca */ /* 0x000fe200000e0000 */
[----:B------:R-:W-:Y:S01]  /*12e0*/  UMOV UR7, 0x3 ;  /* 0x0000000300077882 */ /* 0x000fe20000000000 */
[----:B------:R-:W-:-:S11]  /*12f0*/  R2UR UR4, R48 ;  /* 0x00000000300472ca */ /* 0x000fd600000e0000 */
[----:B------:R-:W-:-:S04]  /*1300*/  UISETP.NE.AND UP0, UPT, UR5, URZ, UPT ;  /* 0x000000ff0500728c */ /* 0x000fc8000bf05270 */
[----:B------:R-:W-:Y:S02]  /*1310*/  UISETP.LT.U32.OR UP0, UPT, UR4, 0x2, !UP0 ;  /* 0x000000020400788c */ /* 0x000fe4000c701470 */
[----:B------:R-:W-:Y:S02]  /*1320*/  ULOP3.LUT UR4, UR4, 0xfffffffe, URZ, 0xc0, !UPT ;  /* 0xfffffffe04047892 */ /* 0x000fe4000f8ec0ff */
[----:B------:R-:W-:Y:S02]  /*1330*/  USEL UR6, URZ, 0x1, !UP0 ;  /* 0x00000001ff067887 */ /* 0x000fe4000c000000 */
[----:B------:R-:W-:Y:S02]  /*1340*/  USEL UR5, URZ, 0x2, !UP0 ;  /* 0x00000002ff057887 */ /* 0x000fe4000c000000 */
[----:B------:R-:W-:Y:S02]  /*1350*/  USHF.L.U32 UR4, UR7, UR4, URZ ;  /* 0x0000000407047299 */ /* 0x000fe400080006ff */
[----:B------:R-:W-:-:S04]  /*1360*/  UIADD3 UR5, UPT, UPT, UR6, UR5, URZ ;  /* 0x0000000506057290 */ /* 0x000fc8000fffe0ff */
[----:B------:R-:W-:Y:S02]  /*1370*/  IMAD.U32 R0, RZ, RZ, UR4 ;  /* 0x00000004ff007e24 */ /* 0x000fe4000f8e00ff */
[----:B------:R-:W-:-:S07]  /*1380*/  IMAD.U32 R2, RZ, RZ, UR5 ;  /* 0x00000005ff027e24 */ /* 0x000fce000f8e00ff */
.L_x_17:
[----:B------:R-:W1:Y:S01]  /*1390*/  S2UR UR48, SR_CTAID.Z ;  /* 0x00000000003079c3 */ /* 0x000e620000002700 */
[----:B------:R-:W-:Y:S01]  /*13a0*/  UISETP.GE.AND UP0, UPT, UR19, 0x1, UPT ;  /* 0x000000011300788c */ /* 0x000fe2000bf06270 */
[----:B------:R-:W-:-:S08]  /*13b0*/  UMOV UR45, UR22 ;  /* 0x00000016002d7c82 */ /* 0x000fd00008000000 */
[----:B------:R-:W-:Y:S05]  /*13c0*/  BRA.U !UP0, `(.L_x_18) ;  /* 0x0000000108d47547 */ /* 0x000fea000b800000 */
[----:B------:R-:W2:Y:S01]  /*13d0*/  LDCU.128 UR12, c[0x0][0xb10] ;  /* 0x00016200ff0c77ac */ /* 0x000ea20008000c00 */
[----:B------:R-:W3:Y:S01]  /*13e0*/  LDCU UR21, c[0x0][0xb0c] ;  /* 0x00016180ff1577ac */ /* 0x000ee20008000800 */
[----:B------:R-:W4:Y:S01]  /*13f0*/  LDCU UR6, c[0x0][0x370] ;  /* 0x00006e00ff0677ac */ /* 0x000f220008000800 */
[----:B------:R-:W1:Y:S01]  /*1400*/  LDCU UR7, c[0x0][0x374] ;  /* 0x00006e80ff0777ac */ /* 0x000e620008000800 */
[----:B------:R-:W1:Y:S01]  /*1410*/  LDCU UR23, c[0x0][0xb20] ;  /* 0x00016400ff1777ac */ /* 0x000e620008000800 */
[----:B--2---:R-:W-:Y:S02]  /*1420*/  UIMAD.WIDE.U32 UR4, UR22, UR12, URZ ;  /* 0x0000000c160472a5 */ /* 0x004fe4000f8e00ff */
[----:B---3--:R-:W-:Y:S01]  /*1430*/  UISETP.NE.AND UP0, UPT, UR21, 0x1, UPT ;  /* 0x000000011500788c */ /* 0x008fe2000bf05270 */
[----:B------:R-:W2:Y:S01]  /*1440*/  LDCU.64 UR8, c[0x0][0xb28] ;  /* 0x00016500ff0877ac */ /* 0x000ea20008000a00 */
[----:B----4-:R-:W-:-:S03]  /*1450*/  UIMAD.WIDE.U32 UR10, UR6, UR12, URZ ;  /* 0x0000000c060a72a5 */ /* 0x010fc6000f8e00ff */
[----:B------:R-:W-:Y:S01]  /*1460*/  UMOV UR4, UR5 ;  /* 0x0000000500047c82 */ /* 0x000fe20008000000 */
[----:B------:R-:W-:Y:S02]  /*1470*/  UISETP.NE.AND UP2, UPT, UR19, 0x1, UPT ;  /* 0x000000011300788c */ /* 0x000fe4000bf45270 */
[----:B------:R-:W-:Y:S01]  /*1480*/  USHF.R.U32.HI UR4, URZ, UR13, UR4 ;  /* 0x0000000dff047299 */ /* 0x000fe20008011604 */
[----:B------:R-:W-:Y:S01]  /*1490*/  UMOV UR10, UR11 ;  /* 0x0000000b000a7c82 */ /* 0x000fe20008000000 */
[----:B------:R-:W-:Y:S02]  /*14a0*/  UIMAD.WIDE.U32 UR16, UR20, UR15, URZ ;  /* 0x0000000f141072a5 */ /* 0x000fe4000f8e00ff */
[----:B------:R-:W-:Y:S02]  /*14b0*/  USEL UR5, UR22, UR4, !UP0 ;  /* 0x0000000416057287 */ /* 0x000fe4000c000000 */
[----:B------:R-:W-:Y:S02]  /*14c0*/  @UP0 USHF.R.U32.HI UR6, URZ, UR13, UR10 ;  /* 0x0000000dff060299 */ /* 0x000fe4000801160a */
[----:B------:R-:W-:-:S02]  /*14d0*/  UISETP.NE.AND UP0, UPT, UR14, 0x1, UPT ;  /* 0x000000010e00788c */ /* 0x000fc4000bf05270 */
[----:B-1----:R-:W-:Y:S02]  /*14e0*/  UIMAD.WIDE.U32 UR10, UR7, UR15, URZ ;  /* 0x0000000f070a72a5 */ /* 0x002fe4000f8e00ff */
[----:B--2---:R-:W-:Y:S01]  /*14f0*/  UIMAD.WIDE.U32 UR12, UR6, UR8, URZ ;  /* 0x00000008060c72a5 */ /* 0x004fe2000f8e00ff */
[----:B------:R-:W-:Y:S01]  /*1500*/  UMOV UR4, UR17 ;  /* 0x0000001100047c82 */ /* 0x000fe20008000000 */
[----:B------:R-:W-:-:S03]  /*1510*/  UIADD3 UR45, UPT, UPT, -UR5, URZ, URZ ;  /* 0x000000ff052d7290 */ /* 0x000fc6000fffe1ff */
[----:B------:R-:W-:Y:S01]  /*1520*/  UMOV UR10, UR11 ;  /* 0x0000000b000a7c82 */ /* 0x000fe20008000000 */
[----:B------:R-:W-:Y:S02]  /*1530*/  USHF.R.U32.HI UR4, URZ, UR23, UR4 ;  /* 0x00000017ff047299 */ /* 0x000fe40008011604 */
[----:B------:R-:W-:Y:S01]  /*1540*/  @UP0 USHF.R.U32.HI UR7, URZ, UR23, UR10 ;  /* 0x00000017ff070299 */ /* 0x000fe2000801160a */
[----:B------:R-:W-:Y:S01]  /*1550*/  UMOV UR12, UR13 ;  /* 0x0000000d000c7c82 */ /* 0x000fe20008000000 */
[----:B------:R-:W-:Y:S02]  /*1560*/  USEL UR4, UR20, UR4, !UP0 ;  /* 0x0000000414047287 */ /* 0x000fe4000c000000 */
[----:B------:R-:W-:Y:S02]  /*1570*/  UIMAD.WIDE.U32 UR10, UR7, UR8, URZ ;  /* 0x00000008070a72a5 */ /* 0x000fe4000f8e00ff */
[----:B------:R-:W-:Y:S02]  /*1580*/  @UP2 USHF.R.U32.HI UR6, URZ, UR9, UR12 ;  /* 0x00000009ff062299 */ /* 0x000fe4000801160c */
[----:B------:R-:W-:-:S02]  /*1590*/  UIMAD.WIDE.U32 UR12, UR4, UR8, URZ ;  /* 0x00000008040c72a5 */ /* 0x000fc4000f8e00ff */
[----:B------:R-:W-:Y:S01]  /*15a0*/  UIMAD UR45, UR21, UR45, UR22 ;  /* 0x0000002d152d72a4 */ /* 0x000fe2000f8e0216 */
[----:B------:R-:W-:Y:S02]  /*15b0*/  UMOV UR10, UR11 ;  /* 0x0000000b000a7c82 */ /* 0x000fe40008000000 */
[----:B------:R-:W-:Y:S02]  /*15c0*/  @UP2 USHF.R.U32.HI UR7, URZ, UR9, UR10 ;  /* 0x00000009ff072299 */ /* 0x000fe4000801160a */
[----:B------:R-:W-:Y:S02]  /*15d0*/  UIMAD UR10, UR6, UR19, URZ ;  /* 0x00000013060a72a4 */ /* 0x000fe4000f8e02ff */
[----:B------:R-:W-:-:S04]  /*15e0*/  UIMAD UR7, UR7, UR19, URZ ;  /* 0x00000013070772a4 */ /* 0x000fc8000f8e02ff */
[----:B------:R-:W-:-:S03]  /*15f0*/  UISETP.GE.AND UP0, UPT, UR4, UR7, UPT ;  /* 0x000000070400728c */ /* 0x000fc6000bf06270 */
[----:B------:R-:W-:Y:S01]  /*1600*/  UMOV UR7, UR13 ;  /* 0x0000000d00077c82 */ /* 0x000fe20008000000 */
[----:B------:R-:W-:Y:S02]  /*1610*/  UISETP.GE.OR UP0, UPT, UR5, UR10, UP0 ;  /* 0x0000000a0500728c */ /* 0x000fe40008706670 */
[----:B------:R-:W-:Y:S02]  /*1620*/  UIMAD.WIDE.U32 UR10, UR5, UR8, URZ ;  /* 0x00000008050a72a5 */ /* 0x000fe4000f8e00ff */
[----:B------:R-:W-:Y:S02]  /*1630*/  USHF.R.U32.HI UR7, URZ, UR9, UR7 ;  /* 0x00000009ff077299 */ /* 0x000fe40008011607 */
[----:B------:R-:W-:Y:S02]  /*1640*/  UIADD3 UR10, UPT, UPT, -UR4, URZ, URZ ;  /* 0x000000ff040a7290 */ /* 0x000fe4000fffe1ff */
[----:B------:R-:W-:Y:S02]  /*1650*/  USEL UR7, UR4, UR7, !UP2 ;  /* 0x0000000704077287 */ /* 0x000fe4000d000000 */
[----:B------:R-:W-:Y:S01]  /*1660*/  UIMAD UR10, UR14, UR10, UR20 ;  /* 0x0000000a0e0a72a4 */ /* 0x000fe2000f8e0214 */
[----:B------:R-:W-:-:S02]  /*1670*/  @!UP0 UMOV UR8, UR11 ;  /* 0x0000000b00088c82 */ /* 0x000fc40008000000 */
[----:B------:R-:W-:Y:S02]  /*1680*/  @!UP0 USHF.R.U32.HI UR8, URZ, UR9, UR8 ;  /* 0x00000009ff088299 */ /* 0x000fe40008011608 */
[----:B------:R-:W-:Y:S02]  /*1690*/  UIADD3 UR9, UPT, UPT, -UR7, URZ, URZ ;  /* 0x000000ff07097290 */ /* 0x000fe4000fffe1ff */
[----:B------:R-:W-:Y:S02]  /*16a0*/  @!UP0 USEL UR8, UR5, UR8, !UP2 ;  /* 0x0000000805088287 */ /* 0x000fe4000d000000 */
[----:B------:R-:W-:Y:S02]  /*16b0*/  UIMAD UR9, UR19, UR9, UR4 ;  /* 0x00000009130972a4 */ /* 0x000fe4000f8e0204 */
[----:B------:R-:W-:Y:S02]  /*16c0*/  @!UP0 UIADD3 UR7, UPT, UPT, UR7, -UR8, URZ ;  /* 0x8000000807078290 */ /* 0x000fe4000fffe0ff */
[----:B------:R-:W-:-:S02]  /*16d0*/  @!UP0 UIMAD UR6, UR9, UR6, UR8 ;  /* 0x00000006090682a4 */ /* 0x000fc4000f8e0208 */
[----:B------:R-:W-:-:S04]  /*16e0*/  @!UP0 UIMAD UR4, UR7, UR19, UR5 ;  /* 0x00000013070482a4 */ /* 0x000fc8000f8e0205 */
[----:B------:R-:W-:Y:S01]  /*16f0*/  UIMAD UR20, UR4, UR14, UR10 ;  /* 0x0000000e041472a4 */ /* 0x000fe2000f8e020a */
[----:B------:R-:W-:Y:S02]  /*1700*/  @!UP0 UMOV UR5, UR6 ;  /* 0x0000000600058c82 */ /* 0x000fe40008000000 */
[----:B------:R-:W-:-:S12]  /*1710*/  UIMAD UR45, UR5, UR21, UR45 ;  /* 0x00000015052d72a4 */ /* 0x000fd8000f8e022d */
.L_x_18:
[----:B------:R-:W-:-:S09]  /*1720*/  UISETP.NE.AND UP0, UPT, UR24, 0x1, UPT ;  /* 0x000000011800788c */ /* 0x000fd2000bf05270 */
[----:B------:R-:W-:Y:S05]  /*1730*/  BRA.U UP0, `(.L_x_19) ;  /* 0x0000000100407547 */ /* 0x000fea000b800000 */
[----:B------:R-:W2:Y:S01]  /*1740*/  LDCU.128 UR8, c[0x0][0xb10] ;  /* 0x00016200ff0877ac */ /* 0x000ea20008000c00 */
[----:B------:R-:W3:Y:S01]  /*1750*/  LDCU UR12, c[0x0][0xb0c] ;  /* 0x00016180ff0c77ac */ /* 0x000ee20008000800 */
[----:B------:R-:W4:Y:S01]  /*1760*/  LDCU UR13, c[0x0][0xb20] ;  /* 0x00016400ff0d77ac */ /* 0x000f220008000800 */
[----:B--2---:R-:W-:Y:S02]  /*1770*/  UIMAD.WIDE.U32 UR4, UR45, UR8, URZ ;  /* 0x000000082d0472a5 */ /* 0x004fe4000f8e00ff */
[----:B------:R-:W-:Y:S02]  /*1780*/  UIMAD.WIDE.U32 UR6, UR20, UR11, URZ ;  /* 0x0000000b140672a5 */ /* 0x000fe4000f8e00ff */
[----:B---3--:R-:W-:Y:S02]  /*1790*/  UISETP.NE.AND UP0, UPT, UR12, 0x1, UPT ;  /* 0x000000010c00788c */ /* 0x008fe4000bf05270 */
[----:B------:R-:W-:-:S03]  /*17a0*/  USHF.R.U32.HI UR5, URZ, UR9, UR5 ;  /* 0x00000009ff057299 */ /* 0x000fc60008011605 */
[----:B------:R-:W-:Y:S01]  /*17b0*/  UMOV UR4, UR7 ;  /* 0x0000000700047c82 */ /* 0x000fe20008000000 */
[----:B------:R-:W-:Y:S02]  /*17c0*/  USEL UR5, UR45, UR5, !UP0 ;  /* 0x000000052d057287 */ /* 0x000fe4000c000000 */
[----:B------:R-:W-:Y:S02]  /*17d0*/  UISETP.NE.AND UP0, UPT, UR10, 0x1, UPT ;  /* 0x000000010a00788c */ /* 0x000fe4000bf05270 */
[----:B----4-:R-:W-:-:S04]  /*17e0*/  USHF.R.U32.HI UR4, URZ, UR13, UR4 ;  /* 0x0000000dff047299 */ /* 0x010fc80008011604 */
[----:B------:R-:W-:-:S04]  /*17f0*/  USEL UR4, UR20, UR4, !UP0 ;  /* 0x0000000414047287 */ /* 0x000fc8000c000000 */
[----:B------:R-:W-:Y:S02]  /*1800*/  UIADD3 UR6, UPT, UPT, -UR4, UR5, URZ ;  /* 0x0000000504067290 */ /* 0x000fe4000fffe1ff */
[----:B------:R-:W-:Y:S02]  /*1810*/  UIADD3 UR4, UPT, UPT, UR4, -UR5, URZ ;  /* 0x8000000504047290 */ /* 0x000fe4000fffe0ff */
[----:B------:R-:W-:Y:S02]  /*1820*/  UIMAD UR20, UR6, UR10, UR20 ;  /* 0x0000000a061472a4 */ /* 0x000fe4000f8e0214 */
[----:B------:R-:W-:-:S12]  /*1830*/  UIMAD UR45, UR4, UR12, UR45 ;  /* 0x0000000c042d72a4 */ /* 0x000fd8000f8e022d */
.L_x_19:
[----:B------:R-:W-:Y:S05]  /*1840*/  BRA.U !UP6, `(.L_x_20) ;  /* 0x000000010e0c7547 */ /* 0x000fea000b800000 */
[----:B------:R-:W-:Y:S01]  /*1850*/  UCGABAR_WAIT ;  /* 0x0000000000007dc7 */ /* 0x000fe20008000000 */
[----:B------:R-:W-:Y:S01]  /*1860*/  CCTL.IVALL ;  /* 0x00000000ff00798f */ /* 0x000fe20002000000 */
[----:B------:R-:W-:Y:S05]  /*1870*/  BRA `(.L_x_21) ;  /* 0x0000000000047947 */ /* 0x000fea0003800000 */
.L_x_20:
[----:B------:R-:W-:Y:S06]  /*1880*/  BAR.SYNC.DEFER_BLOCKING 0x0 ;  /* 0x0000000000007b1d */ /* 0x000fec0000010000 */
.L_x_21:
[----:B------:R-:W-:Y:S05]  /*1890*/  BRA.U UP5, `(.L_x_22) ;  /* 0x0000002505447547 */ /* 0x000fea000b800000 */
[----:B------:R-:W2:Y:S01]  /*18a0*/  LDCU UR5, c[0x0][0x388] ;  /* 0x00007100ff0577ac */ /* 0x000ea20008000800 */
[----:B------:R-:W-:Y:S01]  /*18b0*/  PLOP3.LUT P1, PT, PT, PT, UP3, 0x80, 0x8 ;  /* 0x000000000008781c */ /* 0x000fe20003f2f038 */
[----:B------:R-:W-:Y:S01]  /*18c0*/  IMAD.MOV.U32 R2, RZ, RZ, RZ ;  /* 0x000000ffff027224 */ /* 0x000fe200078e00ff */
[----:B------:R-:W-:Y:S01]  /*18d0*/  ISETP.EQ.OR P2, PT, R3, RZ, P3 ;  /* 0x000000ff0300720c */ /* 0x000fe20001f42670 */
[----:B------:R-:W3:Y:S01]  /*18e0*/  LDCU UR6, c[0x0][0x38c] ;  /* 0x00007180ff0677ac */ /* 0x000ee20008000800 */
[----:B------:R-:W-:Y:S01]  /*18f0*/  PLOP3.LUT P1, PT, P1, PT, PT, 0x8, 0x80 ;  /* 0x000000000080781c */ /* 0x000fe20000f2e170 */
[----:B------:R-:W4:Y:S01]  /*1900*/  LDCU UR50, c[0x0][0x390] ;  /* 0x00007200ff3277ac */ /* 0x000f220008000800 */
[----:B------:R-:W-:Y:S02]  /*1910*/  USHF.L.U32 UR49, UR22, 0x6, URZ ;  /* 0x0000000616317899 */ /* 0x000fe400080006ff */
[----:B------:R-:W-:Y:S01]  /*1920*/  UISETP.NE.AND UP1, UPT, UR18, URZ, UPT ;  /* 0x000000ff1200728c */ /* 0x000fe2000bf25270 */
[----:B-1----:R-:W1:Y:S01]  /*1930*/  LDCU UR48, c[0x0][0x370] ;  /* 0x00006e00ff3077ac */ /* 0x002e620008000800 */
[----:B--2---:R-:W-:Y:S01]  /*1940*/  UIADD3 UR5, UPT, UPT, UR5, 0x1f, URZ ;  /* 0x0000001f05057890 */ /* 0x004fe2000fffe0ff */
[----:B------:R-:W2:Y:S03]  /*1950*/  LDCU.64 UR36, c[0x0][0x348] ;  /* 0x00006900ff2477ac */ /* 0x000ea60008000a00 */
[----:B------:R-:W-:-:S02]  /*1960*/  USHF.R.S32.HI UR4, URZ, 0x1f, UR5 ;  /* 0x0000001fff047899 */ /* 0x000fc40008011405 */
[----:B------:R-:W-:Y:S02]  /*1970*/  ULOP3.LUT UR49, UR49, 0x40, URZ, 0xc0, !UPT ;  /* 0x0000004031317892 */ /* 0x000fe4000f8ec0ff */
[----:B------:R-:W-:Y:S01]  /*1980*/  ULEA.HI UR4, UR4, UR5, URZ, 0x5 ;  /* 0x0000000504047291 */ /* 0x000fe2000f8f28ff */
[----:B------:R-:W1:Y:S03]  /*1990*/  LDCU UR47, c[0x0][0x374] ;  /* 0x00006e80ff2f77ac */ /* 0x000e660008000800 */
[----:B------:R-:W-:Y:S02]  /*19a0*/  USHF.R.S32.HI UR4, URZ, 0x5, UR4 ;  /* 0x00000005ff047899 */ /* 0x000fe40008011404 */
[----:B------:R-:W-:Y:S02]  /*19b0*/  USEL UR33, UR67, 0x2, UP1 ;  /* 0x0000000243217887 */ /* 0x000fe40008800000 */
[----:B---3--:R-:W-:Y:S01]  /*19c0*/  UIMAD UR4, UR4, UR6, URZ ;  /* 0x00000006040472a4 */ /* 0x008fe2000f8e02ff */
[----:B------:R-:W-:Y:S01]  /*19d0*/  UMOV UR23, 0x1 ;  /* 0x0000000100177882 */ /* 0x000fe20000000000 */
[----:B------:R-:W-:-:S02]  /*19e0*/  UMOV UR25, URZ ;  /* 0x000000ff00197c82 */ /* 0x000fc40008000000 */
[----:B----4-:R-:W-:Y:S01]  /*19f0*/  UIMAD UR50, UR4, UR50, URZ ;  /* 0x00000032043272a4 */ /* 0x010fe2000f8e02ff */
[----:B------:R-:W-:Y:S01]  /*1a00*/  UMOV UR30, URZ ;  /* 0x000000ff001e7c82 */ /* 0x000fe20008000000 */
[----:B------:R-:W-:Y:S02]  /*1a10*/  UMOV UR34, URZ ;  /* 0x000000ff00227c82 */ /* 0x000fe40008000000 */
[----:B------:R-:W-:Y:S02]  /*1a20*/  UISETP.NE.AND UP2, UPT, UR50, URZ, UPT ;  /* 0x000000ff3200728c */ /* 0x000fe4000bf45270 */
[----:B------:R-:W-:-:S04]  /*1a30*/  UISETP.LT.U32.AND UP0, UPT, UR50, 0x1a, UPT ;  /* 0x0000001a3200788c */ /* 0x000fc8000bf01070 */
[----:B------:R-:W-:-:S04]  /*1a40*/  USEL UR4, UR50, 0x1a, UP0 ;  /* 0x0000001a32047887 */ /* 0x000fc80008000000 */
[----:B------:R-:W-:Y:S02]  /*1a50*/  UIADD3 UR5, UPT, UPT, UR4, -0x1, URZ ;  /* 0xffffffff04057890 */ /* 0x000fe4000fffe0ff */
[----:B------:R-:W-:Y:S02]  /*1a60*/  @!UP2 UIADD3 UR5, UPT, UPT, UR4, URZ, URZ ;  /* 0x000000ff0405a290 */ /* 0x000fe4000fffe0ff */
[----:B------:R-:W-:Y:S02]  /*1a70*/  UIADD3 UR46, UPT, UPT, UR50, -UR4, URZ ;  /* 0x80000004322e7290 */ /* 0x000fe4000fffe0ff */
[----:B-12---:R-:W-:-:S12]  /*1a80*/  UIADD3 UR51, UPT, UPT, UR5, 0x1, URZ ;  /* 0x0000000105337890 */ /* 0x006fd8000fffe0ff */
.L_x_40:
[----:B------:R-:W1:Y:S01]  /*1a90*/  S2UR UR31, SR_CgaCtaId ;  /* 0x00000000001f79c3 */ /* 0x000e620000008800 */
[----:B------:R-:W-:Y:S01]  /*1aa0*/  UMOV UR4, 0x400 ;  /* 0x0000040000047882 */ /* 0x000fe20000000000 */
[----:B------:R-:W-:Y:S01]  /*1ab0*/  MOV R0, UR23 ;  /* 0x0000001700007c02 */ /* 0x000fe20008000f00 */
[----:B------:R-:W-:Y:S02]  /*1ac0*/  UISETP.NE.AND UP0, UPT, UR50, URZ, UPT ;  /* 0x000000ff3200728c */ /* 0x000fe4000bf05270 */
[----:B------:R-:W-:Y:S01]  /*1ad0*/  ULEA UR10, UR20, UR49, 0x7 ;  /* 0x00000031140a7291 */ /* 0x000fe2000f8e38ff */
[----:B------:R-:W-:Y:S01]  /*1ae0*/  SHF.L.U32 R0, R0, 0x1f, RZ ;  /* 0x0000001f00007819 */ /* 0x000fe200000006ff */
[----:B------:R-:W-:Y:S01]  /*1af0*/  UMOV UR24, URZ ;  /* 0x000000ff00187c82 */ /* 0x000fe20008000000 */
[----:B------:R-:W-:Y:S01]  /*1b00*/  UMOV UR13, URZ ;  /* 0x000000ff000d7c82 */ /* 0x000fe20008000000 */
[----:B------:R-:W-:Y:S01]  /*1b10*/  UMOV UR12, URZ ;  /* 0x000000ff000c7c82 */ /* 0x000fe20008000000 */
[----:B-1----:R-:W-:-:S04]  /*1b20*/  ULEA UR31, UR31, UR4, 0x18 ;  /* 0x000000041f1f7291 */ /* 0x002fc8000f8ec0ff */
[----:B------:R-:W-:-:S09]  /*1b30*/  ULEA UR4, UR25, UR31, 0x3 ;  /* 0x0000001f19047291 */ /* 0x000fd2000f8e18ff */
[----:B------:R1:W2:Y:S01]  /*1b40*/  SYNCS.PHASECHK.TRANS64.TRYWAIT P0, [UR4+0xd0], R0 ;  /* 0x0000d000ff0075a7 */ /* 0x0002a20008001104 */
[----:B------:R-:W-:-:S04]  /*1b50*/  ULEA.HI UR4, UR45, UR45, URZ, 0x1 ;  /* 0x0000002d2d047291 */ /* 0x000fc8000f8f08ff */
[----:B------:R-:W-:-:S04]  /*1b60*/  USHF.L.U32 UR4, UR4, 0x6, URZ ;  /* 0x0000000604047899 */ /* 0x000fc800080006ff */
[----:B------:R-:W-:Y:S01]  /*1b70*/  ULOP3.LUT UR35, UR49, 0xffffff80, UR4, 0xf8, !UPT ;  /* 0xffffff8031237892 */ /* 0x000fe2000f8ef804 */
[----:B------:R-:W-:Y:S11]  /*1b80*/  BRA.U !UP0, `(.L_x_23) ;  /* 0x00000005085c7547 */ /* 0x000ff6000b800000 */
[----:B------:R-:W3:Y:S01]  /*1b90*/  LDCU.128 UR16, c[0x0][0x480] ;  /* 0x00009000ff1077ac */ /* 0x000ee20008000c00 */
[----:B------:R-:W4:Y:S01]  /*1ba0*/  LDCU.64 UR20, c[0x0][0x490] ;  /* 0x00009200ff1477ac */ /* 0x000f220008000a00 */
[----:B------:R-:W1:Y:S01]  /*1bb0*/  LDCU.64 UR12, c[0x0][0x4b0] ;  /* 0x00009600ff0c77ac */ /* 0x000e620008000a00 */
[----:B------:R-:W1:Y:S01]  /*1bc0*/  LDCU.64 UR8, c[0x0][0x4d0] ;  /* 0x00009a00ff0877ac */ /* 0x000e620008000a00 */
[----:B------:R-:W1:Y:S01]  /*1bd0*/  LDCU UR43, c[0x0][0x390] ;  /* 0x00007200ff2b77ac */ /* 0x000e620008000800 */
[----:B---3--:R-:W-:Y:S02]  /*1be0*/  UIMAD.WIDE.U32 UR4, UR35, UR17, URZ ;  /* 0x00000011230472a5 */ /* 0x008fe4000f8e00ff */
[----:B------:R-:W-:Y:S01]  /*1bf0*/  UISETP.NE.AND UP0, UPT, UR16, 0x1, UPT ;  /* 0x000000011000788c */ /* 0x000fe2000bf05270 */
[----:B------:R-:W3:Y:S04]  /*1c00*/  LDCU UR44, c[0x0][0x38c] ;  /* 0x00007180ff2c77ac */ /* 0x000ee80008000800 */
[----:B------:R-:W-:Y:S01]  /*1c10*/  UMOV UR4, UR5 ;  /* 0x0000000500047c82 */ /* 0x000fe20008000000 */
[----:B------:R-:W1:Y:S01]  /*1c20*/  LDCU.64 UR14, c[0x0][0x4b8] ;  /* 0x00009700ff0e77ac */ /* 0x000e620008000a00 */
[----:B------:R-:W-:-:S02]  /*1c30*/  USHF.R.U32.HI UR6, URZ, UR18, UR4 ;  /* 0x00000012ff067299 */ /* 0x000fc40008011604 */
[----:B------:R-:W-:Y:S02]  /*1c40*/  UIADD3 UR34, UPT, UPT, UR51, UR30, URZ ;  /* 0x0000001e33227290 */ /* 0x000fe4000fffe0ff */
[----:B------:R-:W-:Y:S02]  /*1c50*/  USEL UR6, UR35, UR6, !UP0 ;  /* 0x0000000623067287 */ /* 0x000fe4000c000000 */
[----:B------:R-:W-:Y:S02]  /*1c60*/  UISETP.NE.AND UP0, UPT, UR19, 0x1, UPT ;  /* 0x000000011300788c */ /* 0x000fe4000bf05270 */
[----:B----4-:R-:W-:Y:S02]  /*1c70*/  UIMAD.WIDE.U32 UR4, UR6, UR20, URZ ;  /* 0x00000014060472a5 */ /* 0x010fe4000f8e00ff */
[----:B------:R-:W-:Y:S01]  /*1c80*/  UIADD3 UR7, UPT, UPT, -UR6, URZ, URZ ;  /* 0x000000ff06077290 */ /* 0x000fe2000fffe1ff */
[----:B------:R-:W-:-:S03]  /*1c90*/  UMOV UR24, URZ ;  /* 0x000000ff00187c82 */ /* 0x000fc60008000000 */
[----:B------:R-:W-:Y:S01]  /*1ca0*/  UIMAD UR7, UR16, UR7, UR35 ;  /* 0x00000007100772a4 */ /* 0x000fe2000f8e0223 */
[----:B------:R-:W-:Y:S02]  /*1cb0*/  UMOV UR4, UR5 ;  /* 0x0000000500047c82 */ /* 0x000fe40008000000 */
[----:B------:R-:W-:Y:S02]  /*1cc0*/  USHF.R.U32.HI UR21, URZ, UR21, UR4 ;  /* 0x00000015ff157299 */ /* 0x000fe40008011604 */
[----:B------:R-:W4:Y:S02]  /*1cd0*/  LDCU.64 UR4, c[0x0][0x4d8] ;  /* 0x00009b00ff0477ac */ /* 0x000f240008000a00 */
[----:B------:R-:W-:-:S04]  /*1ce0*/  USEL UR21, UR6, UR21, !UP0 ;  /* 0x0000001506157287 */ /* 0x000fc8000c000000 */
[----:B------:R-:W-:-:S04]  /*1cf0*/  UIADD3 UR20, UPT, UPT, -UR21, URZ, URZ ;  /* 0x000000ff15147290 */ /* 0x000fc8000fffe1ff */
[----:B------:R-:W-:Y:S02]  /*1d00*/  UIMAD UR20, UR19, UR20, UR6 ;  /* 0x00000014131472a4 */ /* 0x000fe4000f8e0206 */
[----:B-1----:R-:W-:Y:S02]  /*1d10*/  UIMAD UR19, UR7, UR12, UR8 ;  /* 0x0000000c071372a4 */ /* 0x002fe4000f8e0208 */
[----:B------:R-:W-:Y:S01]  /*1d20*/  UIMAD UR20, UR20, UR13, UR9 ;  /* 0x0000000d141472a4 */ /* 0x000fe2000f8e0209 */
[----:B------:R-:W-:Y:S01]  /*1d30*/  UMOV UR6, UR25 ;  /* 0x0000001900067c82 */ /* 0x000fe20008000000 */
[----:B------:R-:W-:Y:S01]  /*1d40*/  UMOV UR12, URZ ;  /* 0x000000ff000c7c82 */ /* 0x000fe20008000000 */
[----:B---3--:R-:W-:-:S09]  /*1d50*/  UMOV UR13, URZ ;  /* 0x000000ff000d7c82 */ /* 0x008fd20008000000 */
.L_x_29:
[----:B------:R-:W-:Y:S01]  /*1d60*/  @!P3 MOV R3, 0x4000 ;  /* 0x000040000003b802 */ /* 0x000fe20000000f00 */
[----:B------:R-:W-:Y:S01]  /*1d70*/  ULEA UR17, UR6, UR31, 0x3 ;  /* 0x0000001f06117291 */ /* 0x000fe2000f8e18ff */
[----:B-12---:R-:W-:Y:S11]  /*1d80*/  @P0 BRA `(.L_x_24) ;  /* 0x0000000000100947 */ /* 0x006ff60003800000 */
[----:B------:R-:W-:Y:S04]  /*1d90*/  MOV R4, UR23 ;  /* 0x0000001700047c02 */ /* 0x000fe80008000f00 */
[----:B------:R-:W-:Y:S04]  /*1da0*/  SHF.L.U32 R4, R4, 0x1f, RZ ;  /* 0x0000001f04047819 */ /* 0x000fe800000006ff */
[----:B------:R-:W1:Y:S02]  /*1db0*/  SYNCS.PHASECHK.TRANS64.TRYWAIT P0, [UR17+0xd0], R4 ;  /* 0x0000d004ff0075a7 */ /* 0x000e640008001111 */
[----:B-1----:R-:W-:Y:S05]  /*1dc0*/  @!P0 BRA `(.L_x_25) ;  /* 0x0000008000788947 */ /* 0x002fea0003800000 */
.L_x_24:
[----:B------:R2:W-:Y:S01]  /*1dd0*/  @!P3 SYNCS.ARRIVE.TRANS64 RZ, [UR17], R3 ;  /* 0x00000003ffffb9a7 */ /* 0x0005e20008000011 */
[----:B------:R-:W-:Y:S04]  /*1de0*/  ULOP3.LUT UR7, UR33, 0x2, URZ, 0xfc, !UPT ;  /* 0x0000000221077892 */ /* 0x000fe8000f8efcff */
[----:B------:R-:W-:Y:S09]  /*1df0*/  UISETP.NE.AND UP0, UPT, UR7, 0x2, UPT ;  /* 0x000000020700788c */ /* 0x000ff2000bf05270 */
[----:B------:R-:W-:Y:S05]  /*1e00*/  BRA.U UP0, `(.L_x_26) ;  /* 0x0000000100047547 */ /* 0x000fea000b800000 */
[----:B----4-:R-:W-:Y:S05]  /*1e10*/  BPT.TRAP 0x1 ;  /* 0x000000040000795c */ /* 0x010fea0000300000 */
.L_x_26:
[----:B------:R-:W-:Y:S04]  /*1e20*/  BSSY.RECONVERGENT B0, `(.L_x_27) ;  /* 0x0000003000007945 */ /* 0x000fe80003800200 */
[----:B------:R-:W-:Y:S05]  /*1e30*/  @P2 BRA `(.L_x_28) ;  /* 0x0000000000042947 */ /* 0x000fea0003800000 */
[----:B----4-:R-:W-:Y:S05]  /*1e40*/  BPT.TRAP 0x1 ;  /* 0x000000040000795c */ /* 0x010fea0000300000 */
.L_x_28:
[----:B----4-:R-:W-:Y:S05]  /*1e50*/  BSYNC.RECONVERGENT B0 ;  /* 0x0000000000007941 */ /* 0x010fea0003800200 */
.L_x_27:
[----:B------:R-:W-:Y:S02]  /*1e60*/  UIADD3 UR7, UPT, UPT, UR6, 0x1, URZ ;  /* 0x0000000106077890 */ /* 0x000fe4000fffe0ff */
[----:B------:R-:W-:Y:S02]  /*1e70*/  UIADD3 UR28, UP1, UPT, UR36, 0x80, URZ ;  /* 0x00000080241c7890 */ /* 0x000fe4000ff3e0ff */
[----:B------:R-:W-:Y:S02]  /*1e80*/  UISETP.NE.AND UP0, UPT, UR7, 0x1a, UPT ;  /* 0x0000001a0700788c */ /* 0x000fe4000bf05270 */
[----:B------:R-:W-:Y:S02]  /*1e90*/  ULOP3.LUT UR17, UR17, 0xfefffff8, URZ, 0xc0, !UPT ;  /* 0xfefffff811117892 */ /* 0x000fe4000f8ec0ff */
[----:B------:R-:W-:Y:S02]  /*1ea0*/  USEL UR8, URZ, 0x1, UP0 ;  /* 0x00000001ff087887 */ /* 0x000fe40008000000 */
[----:B------:R-:W-:Y:S02]  /*1eb0*/  USEL UR25, UR7, URZ, UP0 ;  /* 0x000000ff07197287 */ /* 0x000fe40008000000 */
[----:B------:R-:W-:Y:S02]  /*1ec0*/  ULOP3.LUT UR23, UR23, UR8, URZ, 0x3c, !UPT ;  /* 0x0000000817177292 */ /* 0x000fe4000f8e3cff */
[----:B------:R-:W-:Y:S02]  /*1ed0*/  ULEA UR7, UR25, UR31, 0x3 ;  /* 0x0000001f19077291 */ /* 0x000fe4000f8e18ff */
[----:B------:R-:W-:Y:S02]  /*1ee0*/  ULEA UR8, UR6, UR31, 0xc ;  /* 0x0000001f06087291 */ /* 0x000fe4000f8e60ff */
[----:B------:R-:W-:Y:S01]  /*1ef0*/  USHF.L.U32 UR18, UR24, 0x5, URZ ;  /* 0x0000000518127899 */ /* 0x000fe200080006ff */
[----:B-1----:R-:W-:Y:S01]  /*1f00*/  MOV R0, UR23 ;  /* 0x0000001700007c02 */ /* 0x002fe20008000f00 */
[----:B------:R-:W-:Y:S02]  /*1f10*/  UIADD3.X UR29, UPT, UPT, URZ, UR37, URZ, UP1, !UPT ;  /* 0x00000025ff1d7290 */ /* 0x000fe40008ffe4ff */
[----:B------:R-:W-:Y:S01]  /*1f20*/  UIADD3 UR16, UPT, UPT, UR8, 0x4400, URZ ;  /* 0x0000440008107890 */ /* 0x000fe2000fffe0ff */
[----:B------:R-:W-:Y:S01]  /*1f30*/  SHF.L.U32 R0, R0, 0x1f, RZ ;  /* 0x0000001f00007819 */ /* 0x000fe200000006ff */
[----:B------:R-:W-:Y:S02]  /*1f40*/  UIADD3 UR26, UP0, UPT, UR36, 0x180, URZ ;  /* 0x00000180241a7890 */ /* 0x000fe4000ff1e0ff */
[----:B------:R-:W-:Y:S01]  /*1f50*/  UIADD3 UR8, UPT, UPT, UR8, 0x1e400, URZ ;  /* 0x0001e40008087890 */ /* 0x000fe2000fffe0ff */
[----:B------:R3:W1:Y:S01]  /*1f60*/  SYNCS.PHASECHK.TRANS64.TRYWAIT P0, [UR7+0xd0], R0 ;  /* 0x0000d000ff0075a7 */ /* 0x0006620008001107 */
[----:B------:R-:W-:Y:S02]  /*1f70*/  UIMAD UR7, UR12, UR14, UR4 ;  /* 0x0000000e0c0772a4 */ /* 0x000fe4000f8e0204 */
[----:B------:R-:W-:Y:S02]  /*1f80*/  UIMAD UR6, UR13, UR15, UR5 ;  /* 0x0000000f0d0672a4 */ /* 0x000fe4000f8e0205 */
[----:B------:R-:W-:Y:S02]  /*1f90*/  UIADD3.X UR27, UPT, UPT, URZ, UR37, URZ, UP0, !UPT ;  /* 0x00000025ff1b7290 */ /* 0x000fe400087fe4ff */
[----:B------:R-:W-:Y:S02]  /*1fa0*/  UPRMT UR6, UR7, 0x40, UR6 ;  /* 0x0000004007067896 */ /* 0x000fe40008000006 */
[----:B------:R-:W-:Y:S02]  /*1fb0*/  UIADD3 UR32, UPT, UPT, UR12, 0x1, URZ ;  /* 0x000000010c207890 */ /* 0x000fe4000fffe0ff */
[----:B------:R-:W-:Y:S02]  /*1fc0*/  UPRMT UR6, UR6, 0x5410, URZ ;  /* 0x0000541006067896 */ /* 0x000fe400080000ff */
[----:B------:R-:W-:Y:S02]  /*1fd0*/  UISETP.NE.AND UP2, UPT, UR32, UR44, UPT ;  /* 0x0000002c2000728c */ /* 0x000fe4000bf45270 */
[----:B------:R-:W-:Y:S02]  /*1fe0*/  UIADD3 UR22, UPT, UPT, UR13, 0x1, URZ ;  /* 0x000000010d167890 */ /* 0x000fe4000fffe0ff */
[----:B------:R-:W-:Y:S02]  /*1ff0*/  UIADD3 UR30, UPT, UPT, UR30, 0x1, URZ ;  /* 0x000000011e1e7890 */ /* 0x000fe4000fffe0ff */
[----:B------:R-:W-:Y:S01]  /*2000*/  UIADD3 UR7, UPT, UPT, UR24, 0x1, URZ ;  /* 0x0000000118077890 */ /* 0x000fe2000fffe0ff */
[----:B------:R-:W-:Y:S01]  /*2010*/  UMOV UR40, 0x0 ;  /* 0x0000000000287882 */ /* 0x000fe20000000000 */
[----:B------:R-:W-:Y:S01]  /*2020*/  UMOV UR41, 0x10000000 ;  /* 0x1000000000297882 */ /* 0x000fe20000000000 */
[----:B------:R-:W-:Y:S01]  /*2030*/  UMOV UR9, UR17 ;  /* 0x0000001100097c82 */ /* 0x000fe20008000000 */
[----:B------:R4:W-:Y:S01]  /*2040*/  UTMALDG.4D.IM2COL.2CTA [UR16], [UR28], UR6, desc[UR40] ;  /* 0x000028101c0073b4 */ /* 0x0009e20008259006 */
[----:B------:R-:W-:Y:S01]  /*2050*/  @UP2 UIADD3 UR22, UPT, UPT, UR13, URZ, URZ ;  /* 0x000000ff0d162290 */ /* 0x000fe2000fffe0ff */
[----:B------:R-:W-:Y:S03]  /*2060*/  UMOV UR11, UR18 ;  /* 0x00000012000b7c82 */ /* 0x000fe60008000000 */
[----:B------:R-:W-:Y:S01]  /*2070*/  UISETP.NE.AND UP0, UPT, UR22, UR43, UPT ;  /* 0x0000002b1600728c */ /* 0x000fe2000bf05270 */
[----:B------:R2:W-:Y:S10]  /*2080*/  UTMALDG.4D.2CTA [UR8], [UR26], desc[UR40] ;  /* 0x000028081a0075b4 */ /* 0x0005f40008219000 */
[----:B------:R-:W-:Y:S07]  /*2090*/  @UP0 UIADD3 UR7, UPT, UPT, UR24, URZ, URZ ;  /* 0x000000ff18070290 */ /* 0x000fee000fffe0ff */
[----:B------:R-:W-:Y:S01]  /*20a0*/  UMOV UR24, UR7 ;  /* 0x0000000700187c82 */ /* 0x000fe20008000000 */
[----:B----4-:R-:W-:Y:S01]  /*20b0*/  UMOV UR6, UR25 ;  /* 0x0000001900067c82 */ /* 0x010fe20008000000 */
[----:B--2---:R-:W-:Y:S02]  /*20c0*/  USEL UR13, UR22, URZ, UP0 ;  /* 0x000000ff160d7287 */ /* 0x004fe40008000000 */
[----:B------:R-:W-:Y:S02]  /*20d0*/  UISETP.NE.AND UP0, UPT, UR30, UR34, UPT ;  /* 0x000000221e00728c */ /* 0x000fe4000bf05270 */
[----:B------:R-:W-:Y:S07]  /*20e0*/  USEL UR12, UR32, URZ, UP2 ;  /* 0x000000ff200c7287 */ /* 0x000fee0009000000 */
[----:B---3--:R-:W-:Y:S05]  /*20f0*/  BRA.U UP0, `(.L_x_29) ;  /* 0xfffffffd00187547 */ /* 0x008fea000b83ffff */
.L_x_23:
[----:B------:R-:W-:Y:S01]  /*2100*/  ULEA UR4, UR25, UR31, 0x3 ;  /* 0x0000001f19047291 */ /* 0x000fe2000f8e18ff */
[----:B-1----:R-:W-:Y:S01]  /*2110*/  MOV R0, UR23 ;  /* 0x0000001700007c02 */ /* 0x002fe20008000f00 */
[----:B------:R-:W-:Y:S01]  /*2120*/  @!P1 SYNCS.ARRIVE.TRANS64.A1T0 RZ, [UR31+0x1e8], RZ ;  /* 0x0001e8ffffff99a7 */ /* 0x000fe2000810001f */
[----:B------:R-:W-:Y:S02]  /*2130*/  UISETP.GE.AND UP0, UPT, UR46, 0x1, UPT ;  /* 0x000000012e00788c */ /* 0x000fe4000bf06270 */
[----:B------:R-:W-:-:S04]  /*2140*/  SHF.L.U32 R0, R0, 0x1f, RZ ;  /* 0x0000001f00007819 */ /* 0x000fc800000006ff */
[----:B--2---:R1:W2:Y:S03]  /*2150*/  SYNCS.PHASECHK.TRANS64.TRYWAIT P0, [UR4+0xd0], R0 ;  /* 0x0000d000ff0075a7 */ /* 0x0042a60008001104 */
[----:B------:R-:W-:Y:S05]  /*2160*/  BRA.U !UP0, `(.L_x_30) ;  /* 0x0000000508587547 */ /* 0x000fea000b800000 */
        /* <DEDUP_REMOVED lines=16> */
[----:B------:R-:W-:-:S03]  /*2270*/  UMOV UR32, UR46 ;  /* 0x0000002e00207c82 */ /* 0x000fc60008000000 */
        /* <DEDUP_REMOVED lines=9> */
[----:B---3--:R-:W-:-:S11]  /*2310*/  UMOV UR6, UR25 ;  /* 0x0000001900067c82 */ /* 0x008fd60008000000 */
.L_x_36:
[----:B------:R-:W-:Y:S01]  /*2320*/  @!P3 MOV R3, 0x4000 ;  /* 0x000040000003b802 */ /* 0x000fe20000000f00 */
[----:B------:R-:W-:Y:S01]  /*2330*/  ULEA UR17, UR6, UR31, 0x3 ;  /* 0x0000001f06117291 */ /* 0x000fe2000f8e18ff */
[----:B-12---:R-:W-:Y:S11]  /*2340*/  @P0 BRA `(.L_x_31) ;  /* 0x0000000000100947 */ /* 0x006ff60003800000 */
[----:B------:R-:W-:Y:S04]  /*2350*/  MOV R4, UR23 ;  /* 0x0000001700047c02 */ /* 0x000fe80008000f00 */
[----:B------:R-:W-:Y:S04]  /*2360*/  SHF.L.U32 R4, R4, 0x1f, RZ ;  /* 0x0000001f04047819 */ /* 0x000fe800000006ff */
[----:B------:R-:W1:Y:S02]  /*2370*/  SYNCS.PHASECHK.TRANS64.TRYWAIT P0, [UR17+0xd0], R4 ;  /* 0x0000d004ff0075a7 */ /* 0x000e640008001111 */
[----:B-1----:R-:W-:Y:S05]  /*2380*/  @!P0 BRA `(.L_x_32) ;  /* 0x0000007c00208947 */ /* 0x002fea0003800000 */
.L_x_31:
[----:B------:R2:W-:Y:S01]  /*2390*/  @!P3 SYNCS.ARRIVE.TRANS64 RZ, [UR17], R3 ;  /* 0x00000003ffffb9a7 */ /* 0x0005e20008000011 */
[----:B------:R-:W-:Y:S04]  /*23a0*/  ULOP3.LUT UR7, UR33, 0x2, URZ, 0xfc, !UPT ;  /* 0x0000000221077892 */ /* 0x000fe8000f8efcff */
[----:B------:R-:W-:Y:S09]  /*23b0*/  UISETP.NE.AND UP0, UPT, UR7, 0x2, UPT ;  /* 0x000000020700788c */ /* 0x000ff2000bf05270 */
[----:B------:R-:W-:Y:S05]  /*23c0*/  BRA.U UP0, `(.L_x_33) ;  /* 0x0000000100047547 */ /* 0x000fea000b800000 */
[----:B----4-:R-:W-:Y:S05]  /*23d0*/  BPT.TRAP 0x1 ;  /* 0x000000040000795c */ /* 0x010fea0000300000 */
.L_x_33:
[----:B------:R-:W-:Y:S04]  /*23e0*/  BSSY.RECONVERGENT B0, `(.L_x_34) ;  /* 0x0000003000007945 */ /* 0x000fe80003800200 */
[----:B------:R-:W-:Y:S05]  /*23f0*/  @P2 BRA `(.L_x_35) ;  /* 0x0000000000042947 */ /* 0x000fea0003800000 */
[----:B----4-:R-:W-:Y:S05]  /*2400*/  BPT.TRAP 0x1 ;  /* 0x000000040000795c */ /* 0x010fea0000300000 */
.L_x_35:
[----:B----4-:R-:W-:Y:S05]  /*2410*/  BSYNC.RECONVERGENT B0 ;  /* 0x0000000000007941 */ /* 0x010fea0003800200 */
.L_x_34:
        /* <DEDUP_REMOVED lines=25> */
[----:B------:R-:W-:Y:S01]  /*25b0*/  UIADD3 UR7, UPT, UPT, UR24, 0x1, URZ ;  /* 0x0000000118077890 */ /* 0x000fe2000fffe0ff */
[----:B------:R-:W-:Y:S01]  /*25c0*/  UMOV UR40, 0x0 ;  /* 0x0000000000287882 */ /* 0x000fe20000000000 */
[----:B------:R-:W-:Y:S01]  /*25d0*/  UMOV UR41, 0x10000000 ;  /* 0x1000000000297882 */ /* 0x000fe20000000000 */
[----:B------:R-:W-:Y:S01]  /*25e0*/  UMOV UR9, UR17 ;  /* 0x0000001100097c82 */ /* 0x000fe20008000000 */
[----:B------:R4:W-:Y:S01]  /*25f0*/  UTMALDG.4D.IM2COL.2CTA [UR16], [UR28], UR6, desc[UR40] ;  /* 0x000028101c0073b4 */ /* 0x0009e20008259006 */
[----:B------:R-:W-:Y:S02]  /*2600*/  UMOV UR11, UR18 ;  /* 0x00000012000b7c82 */ /* 0x000fe40008000000 */
[----:B------:R-:W-:Y:S04]  /*2610*/  @UP2 UIADD3 UR22, UPT, UPT, UR13, URZ, URZ ;  /* 0x000000ff0d162290 */ /* 0x000fe8000fffe0ff */
[----:B------:R-:W-:Y:S01]  /*2620*/  UISETP.NE.AND UP0, UPT, UR22, UR43, UPT ;  /* 0x0000002b1600728c */ /* 0x000fe2000bf05270 */
[----:B------:R2:W-:Y:S10]  /*2630*/  UTMALDG.4D.2CTA [UR8], [UR26], desc[UR40] ;  /* 0x000028081a0075b4 */ /* 0x0005f40008219000 */
[----:B------:R-:W-:Y:S07]  /*2640*/  @UP0 UIADD3 UR7, UPT, UPT, UR24, URZ, URZ ;  /* 0x000000ff18070290 */ /* 0x000fee000fffe0ff */
[----:B------:R-:W-:Y:S01]  /*2650*/  UMOV UR24, UR7 ;  /* 0x0000000700187c82 */ /* 0x000fe20008000000 */
[----:B----4-:R-:W-:Y:S02]  /*2660*/  UIADD3 UR6, UPT, UPT, UR32, -0x1, URZ ;  /* 0xffffffff20067890 */ /* 0x010fe4000fffe0ff */
[----:B--2---:R-:W-:Y:S02]  /*2670*/  USEL UR13, UR22, URZ, UP0 ;  /* 0x000000ff160d7287 */ /* 0x004fe40008000000 */
[----:B------:R-:W-:Y:S02]  /*2680*/  UISETP.GT.U32.AND UP0, UPT, UR32, 0x1, UPT ;  /* 0x000000012000788c */ /* 0x000fe4000bf04070 */
[----:B------:R-:W-:Y:S01]  /*2690*/  USEL UR12, UR30, URZ, UP2 ;  /* 0x000000ff1e0c7287 */ /* 0x000fe20009000000 */
[----:B------:R-:W-:Y:S01]  /*26a0*/  UMOV UR32, UR6 ;  /* 0x0000000600207c82 */ /* 0x000fe20008000000 */
[----:B------:R-:W-:Y:S05]  /*26b0*/  UMOV UR6, UR25 ;  /* 0x0000001900067c82 */ /* 0x000fea0008000000 */
[----:B---3--:R-:W-:Y:S05]  /*26c0*/  BRA.U UP0, `(.L_x_36) ;  /* 0xfffffffd00147547 */ /* 0x008fea000b83ffff */
.L_x_30:
[----:B------:R-:W-:Y:S01]  /*26d0*/  SHF.L.U32 R3, R2, 0x1f, RZ ;  /* 0x0000001f02037819 */ /* 0x000fe200000006ff */
[----:B------:R-:W-:-:S03]  /*26e0*/  NOP ;  /* 0x0000000000007918 */ /* 0x000fc60000000000 */
[----:B-12---:R-:W1:Y:S02]  /*26f0*/  SYNCS.PHASECHK.TRANS64.TRYWAIT P0, [UR31+0x1f0], R3 ;  /* 0x0001f003ff0075a7 */ /* 0x006e64000800111f */
[----:B-1----:R-:W-:Y:S05]  /*2700*/  @!P0 BRA `(.L_x_37) ;  /* 0x0000007800588947 */ /* 0x002fea0003800000 */
.L_x_168:
[----:B------:R-:W2:Y:S01]  /*2710*/  LDS.128 R4, [UR31+0x230] ;  /* 0x0002301fff047984 */ /* 0x000ea20008000c00 */
[----:B------:R-:W-:Y:S02]  /*2720*/  UIADD3 UR4, UPT, UPT, UR31, 0x1f8, URZ ;  /* 0x000001f81f047890 */ /* 0x000fe4000fffe0ff */
[----:B------:R-:W-:Y:S01]  /*2730*/  UISETP.GE.AND UP0, UPT, UR39, 0x1, UPT ;  /* 0x000000012700788c */ /* 0x000fe2000bf06270 */
[----:B------:R-:W-:Y:S01]  /*2740*/  @!PT LDS RZ, [RZ] ;  /* 0x00000000fffff984 */ /* 0x000fe20000000800 */
[----:B------:R-:W-:Y:S01]  /*2750*/  @!PT LDS RZ, [RZ] ;  /* 0x00000000fffff984 */ /* 0x000fe20000000800 */
[----:B------:R-:W-:Y:S01]  /*2760*/  @!PT LDS RZ, [RZ] ;  /* 0x00000000fffff984 */ /* 0x000fe20000000800 */
[----:B------:R-:W-:Y:S01]  /*2770*/  @!PT LDS RZ, [RZ] ;  /* 0x00000000fffff984 */ /* 0x000fe20000000800 */
[----:B------:R3:W-:Y:S06]  /*2780*/  MEMBAR.ALL.CTA ;  /* 0x0000000000007992 */ /* 0x0007ec0000008000 */
[----:B---3--:R-:W3:Y:S01]  /*2790*/  FENCE.VIEW.ASYNC.S ;  /* 0x00000000000073c6 */ /* 0x008ee20000000000 */
[----:B------:R-:W-:-:S09]  /*27a0*/  UPRMT UR4, URZ, 0x654, UR4 ;  /* 0x00000654ff047896 */ /* 0x000fd20008000004 */
[----:B---3--:R-:W-:Y:S01]  /*27b0*/  SYNCS.ARRIVE.TRANS64.RED.A1T0 RZ, [UR4], RZ ;  /* 0x000000ffffff79a7 */ /* 0x008fe20008100404 */
[----:B--2---:R-:W-:-:S13]  /*27c0*/  LOP3.LUT P0, RZ, R6, 0x1, RZ, 0xc0, !PT ;  /* 0x0000000106ff7812 */ /* 0x004fda000780c0ff */
[----:B------:R-:W-:Y:S01]  /*27d0*/  VOTEU.ANY UP1, P0 ;  /* 0x0000000000ff7886 */ /* 0x000fe20000020100 */
[----:B------:R-:W-:-:S13]  /*27e0*/  PLOP3.LUT P0, PT, PT, PT, UP1, 0x80, 0x8 ;  /* 0x000000000008781c */ /* 0x000fda0003f0f018 */
[----:B-1----:R-:W-:Y:S02]  /*27f0*/  @P0 MOV R0, R4 ;  /* 0x0000000400000202 */ /* 0x002fe40000000f00 */
[----:B------:R-:W-:Y:S02]  /*2800*/  @P0 LOP3.LUT R4, R5, 0xffff, RZ, 0xc0, !PT ;  /* 0x0000ffff05040812 */ /* 0x000fe400078ec0ff */
[----:B------:R-:W-:Y:S02]  /*2810*/  @P0 R2UR UR6, R0 ;  /* 0x00000000000602ca */ /* 0x000fe400000e0000 */
[----:B------:R-:W-:-:S11]  /*2820*/  @P0 R2UR UR5, R4 ;  /* 0x00000000040502ca */ /* 0x000fd600000e0000 */
[----:B------:R-:W-:Y:S02]  /*2830*/  @UP1 UMOV UR42, UR6 ;  /* 0x00000006002a1c82 */ /* 0x000fe40008000000 */
[----:B------:R-:W-:Y:S01]  /*2840*/  @UP1 UMOV UR38, UR5 ;  /* 0x0000000500261c82 */ /* 0x000fe20008000000 */
[----:B------:R-:W-:Y:S05]  /*2850*/  BRA.U !UP0, `(.L_x_38) ;  /* 0x0000000108d47547 */ /* 0x000fea000b800000 */
[----:B------:R-:W1:Y:S01]  /*2860*/  LDCU.128 UR16, c[0x0][0xb10] ;  /* 0x00016200ff1077ac */ /* 0x000e620008000c00 */
[----:B------:R-:W2:Y:S01]  /*2870*/  LDCU UR21, c[0x0][0xb20] ;  /* 0x00016400ff1577ac */ /* 0x000ea20008000800 */
[----:B------:R-:W3:Y:S01]  /*2880*/  LDCU UR20, c[0x0][0xb0c] ;  /* 0x00016180ff1477ac */ /* 0x000ee20008000800 */
[----:B------:R-:W4:Y:S01]  /*2890*/  LDCU.64 UR8, c[0x0][0xb28] ;  /* 0x00016500ff0877ac */ /* 0x000f220008000a00 */
[----:B------:R-:W-:Y:S02]  /*28a0*/  UISETP.NE.AND UP3, UPT, UR39, 0x1, UPT ;  /* 0x000000012700788c */ /* 0x000fe4000bf65270 */
[----:B-1----:R-:W-:Y:S02]  /*28b0*/  UIMAD.WIDE.U32 UR4, UR47, UR19, URZ ;  /* 0x000000132f0472a5 */ /* 0x002fe4000f8e00ff */
[----:B------:R-:W-:Y:S02]  /*28c0*/  UIMAD.WIDE.U32 UR6, UR48, UR16, URZ ;  /* 0x00000010300672a5 */ /* 0x000fe4000f8e00ff */
[----:B------:R-:W-:-:S02]  /*28d0*/  UISETP.NE.AND UP0, UPT, UR18, 0x1, UPT ;  /* 0x000000011200788c */ /* 0x000fc4000bf05270 */
[----:B------:R-:W-:Y:S01]  /*28e0*/  UIMAD.WIDE.U32 UR14, UR38, UR19, URZ ;  /* 0x00000013260e72a5 */ /* 0x000fe2000f8e00ff */
[----:B------:R-:W-:Y:S02]  /*28f0*/  UMOV UR4, UR5 ;  /* 0x0000000500047c82 */ /* 0x000fe40008000000 */
[----:B------:R-:W-:Y:S01]  /*2900*/  UMOV UR6, UR7 ;  /* 0x0000000700067c82 */ /* 0x000fe20008000000 */
[----:B--2---:R-:W-:Y:S02]  /*2910*/  USHF.R.U32.HI UR4, URZ, UR21, UR4 ;  /* 0x00000015ff047299 */ /* 0x004fe40008011604 */
[----:B---3--:R-:W-:Y:S02]  /*2920*/  UISETP.NE.AND UP2, UPT, UR20, 0x1, UPT ;  /* 0x000000011400788c */ /* 0x008fe4000bf45270 */
[----:B------:R-:W-:Y:S02]  /*2930*/  USHF.R.U32.HI UR6, URZ, UR17, UR6 ;  /* 0x00000011ff067299 */ /* 0x000fe40008011606 */
[----:B------:R-:W-:-:S02]  /*2940*/  USEL UR5, UR47, UR4, !UP0 ;  /* 0x000000042f057287 */ /* 0x000fc4000c000000 */
[----:B------:R-:W-:Y:S02]  /*2950*/  USEL UR6, UR48, UR6, !UP2 ;  /* 0x0000000630067287 */ /* 0x000fe4000d000000 */
[----:B----4-:R-:W-:Y:S01]  /*2960*/  UIMAD.WIDE.U32 UR10, UR5, UR8, URZ ;  /* 0x00000008050a72a5 */ /* 0x010fe2000f8e00ff */
[----:B------:R-:W-:Y:S01]  /*2970*/  UMOV UR4, UR15 ;  /* 0x0000000f00047c82 */ /* 0x000fe20008000000 */
[----:B------:R-:W-:Y:S02]  /*2980*/  UIMAD.WIDE.U32 UR12, UR42, UR16, URZ ;  /* 0x000000102a0c72a5 */ /* 0x000fe4000f8e00ff */
[----:B------:R-:W-:-:S03]  /*2990*/  UIMAD.WIDE.U32 UR14, UR6, UR8, URZ ;  /* 0x00000008060e72a5 */ /* 0x000fc6000f8e00ff */
[----:B------:R-:W-:Y:S01]  /*29a0*/  UMOV UR10, UR11 ;  /* 0x0000000b000a7c82 */ /* 0x000fe20008000000 */
[----:B------:R-:W-:Y:S02]  /*29b0*/  USHF.R.U32.HI UR4, URZ, UR21, UR4 ;  /* 0x00000015ff047299 */ /* 0x000fe40008011604 */
[----:B------:R-:W-:Y:S01]  /*29c0*/  @UP3 USHF.R.U32.HI UR5, URZ, UR9, UR10 ;  /* 0x00000009ff053299 */ /* 0x000fe2000801160a */
[----:B------:R-:W-:Y:S01]  /*29d0*/  UMOV UR12, UR13 ;  /* 0x0000000d000c7c82 */ /* 0x000fe20008000000 */
[----:B------:R-:W-:Y:S01]  /*29e0*/  UMOV UR14, UR15 ;  /* 0x0000000f000e7c82 */ /* 0x000fe20008000000 */
[----:B------:R-:W-:Y:S02]  /*29f0*/  USHF.R.U32.HI UR17, URZ, UR17, UR12 ;  /* 0x00000011ff117299 */ /* 0x000fe4000801160c */
[----:B------:R-:W-:Y:S02]  /*2a00*/  USEL UR4, UR38, UR4, !UP0 ;  /* 0x0000000426047287 */ /* 0x000fe4000c000000 */
[----:B------:R-:W-:-:S02]  /*2a10*/  @UP3 USHF.R.U32.HI UR6, URZ, UR9, UR14 ;  /* 0x00000009ff063299 */ /* 0x000fc4000801160e */
[----:B------:R-:W-:Y:S02]  /*2a20*/  UIMAD UR7, UR39, UR5, URZ ;  /* 0x00000005270772a4 */ /* 0x000fe4000f8e02ff */
[----:B------:R-:W-:Y:S02]  /*2a30*/  USEL UR5, UR42, UR17, !UP2 ;  /* 0x000000112a057287 */ /* 0x000fe4000d000000 */
[----:B------:R-:W-:Y:S02]  /*2a40*/  UIMAD UR10, UR39, UR6, URZ ;  /* 0x00000006270a72a4 */ /* 0x000fe4000f8e02ff */
[----:B------:R-:W-:Y:S02]  /*2a50*/  UISETP.GE.AND UP0, UPT, UR4, UR7, UPT ;  /* 0x000000070400728c */ /* 0x000fe4000bf06270 */
[----:B------:R-:W-:Y:S02]  /*2a60*/  UIMAD.WIDE.U32 UR12, UR4, UR8, URZ ;  /* 0x00000008040c72a5 */ /* 0x000fe4000f8e00ff */
[----:B------:R-:W-:-:S02]  /*2a70*/  UISETP.GE.OR UP0, UPT, UR5, UR10, UP0 ;  /* 0x0000000a0500728c */ /* 0x000fc40008706670 */
[----:B------:R-:W-:Y:S02]  /*2a80*/  UIMAD.WIDE.U32 UR10, UR5, UR8, URZ ;  /* 0x00000008050a72a5 */ /* 0x000fe4000f8e00ff */
[----:B------:R-:W-:Y:S01]  /*2a90*/  UIADD3 UR12, UPT, UPT, -UR4, URZ, URZ ;  /* 0x000000ff040c7290 */ /* 0x000fe2000fffe1ff */
[----:B------:R-:W-:Y:S01]  /*2aa0*/  UMOV UR8, UR13 ;  /* 0x0000000d00087c82 */ /* 0x000fe20008000000 */
[----:B------:R-:W-:Y:S02]  /*2ab0*/  UIADD3 UR10, UPT, UPT, -UR5, URZ, URZ ;  /* 0x000000ff050a7290 */ /* 0x000fe4000fffe1ff */
[----:B------:R-:W-:-:S03]  /*2ac0*/  USHF.R.U32.HI UR8, URZ, UR9, UR8 ;  /* 0x00000009ff087299 */ /* 0x000fc60008011608 */
[----:B------:R-:W-:Y:S01]  /*2ad0*/  @!UP0 UMOV UR7, UR11 ;  /* 0x0000000b00078c82 */ /* 0x000fe20008000000 */
[----:B------:R-:W-:Y:S02]  /*2ae0*/  UIMAD UR12, UR18, UR12, UR38 ;  /* 0x0000000c120c72a4 */ /* 0x000fe4000f8e0226 */
[----:B------:R-:W-:Y:S02]  /*2af0*/  USEL UR8, UR4, UR8, !UP3 ;  /* 0x0000000804087287 */ /* 0x000fe4000d800000 */
[----:B------:R-:W-:Y:S02]  /*2b00*/  @!UP0 USHF.R.U32.HI UR7, URZ, UR9, UR7 ;  /* 0x00000009ff078299 */ /* 0x000fe40008011607 */
[----:B------:R-:W-:Y:S02]  /*2b10*/  UIADD3 UR9, UPT, UPT, -UR8, URZ, URZ ;  /* 0x000000ff08097290 */ /* 0x000fe4000fffe1ff */
[----:B------:R-:W-:Y:S02]  /*2b20*/  @!UP0 USEL UR7, UR5, UR7, !UP3 ;  /* 0x0000000705078287 */ /* 0x000fe4000d800000 */
[----:B------:R-:W-:-:S02]  /*2b30*/  UIMAD UR9, UR39, UR9, UR4 ;  /* 0x00000009270972a4 */ /* 0x000fc4000f8e0204 */
[----:B------:R-:W-:Y:S02]  /*2b40*/  @!UP0 UIADD3 UR8, UPT, UPT, UR8, -UR7, URZ ;  /* 0x8000000708088290 */ /* 0x000fe4000fffe0ff */
[----:B------:R-:W-:Y:S02]  /*2b50*/  @!UP0 UIMAD UR7, UR9, UR6, UR7 ;  /* 0x00000006090782a4 */ /* 0x000fe4000f8e0207 */
[----:B------:R-:W-:Y:S02]  /*2b60*/  @!UP0 UIMAD UR4, UR39, UR8, UR5 ;  /* 0x00000008270482a4 */ /* 0x000fe4000f8e0205 */
[----:B------:R-:W-:Y:S02]  /*2b70*/  UIMAD UR6, UR20, UR10, UR42 ;  /* 0x0000000a140672a4 */ /* 0x000fe4000f8e022a */
[----:B------:R-:W-:Y:S01]  /*2b80*/  UIMAD UR38, UR4, UR18, UR12 ;  /* 0x00000012042672a4 */ /* 0x000fe2000f8e020c */
[----:B------:R-:W-:Y:S02]  /*2b90*/  @!UP0 UMOV UR5, UR7 ;  /* 0x0000000700058c82 */ /* 0x000fe40008000000 */
[----:B------:R-:W-:-:S12]  /*2ba0*/  UIMAD UR42, UR5, UR20, UR6 ;  /* 0x00000014052a72a4 */ /* 0x000fd8000f8e0206 */
.L_x_38:
[----:B------:R-:W1:Y:S02]  /*2bb0*/  LDCU UR4, c[0x0][0xb30] ;  /* 0x00016600ff0477ac */ /* 0x000e640008000800 */
[----:B-1----:R-:W-:-:S09]  /*2bc0*/  UISETP.NE.AND UP0, UPT, UR4, 0x1, UPT ;  /* 0x000000010400788c */ /* 0x002fd2000bf05270 */
[----:B------:R-:W-:Y:S05]  /*2bd0*/  BRA.U UP0, `(.L_x_39) ;  /* 0x0000000100447547 */ /* 0x000fea000b800000 */
[----:B------:R-:W1:Y:S01]  /*2be0*/  LDCU.128 UR8, c[0x0][0xb10] ;  /* 0x00016200ff0877ac */ /* 0x000e620008000c00 */
[----:B------:R-:W2:Y:S01]  /*2bf0*/  LDCU UR12, c[0x0][0xb0c] ;  /* 0x00016180ff0c77ac */ /* 0x000ea20008000800 */
[----:B------:R-:W3:Y:S01]  /*2c00*/  LDCU UR13, c[0x0][0xb20] ;  /* 0x00016400ff0d77ac */ /* 0x000ee20008000800 */
[----:B-1----:R-:W-:Y:S02]  /*2c10*/  UIMAD.WIDE.U32 UR6, UR42, UR8, URZ ;  /* 0x000000082a0672a5 */ /* 0x002fe4000f8e00ff */
[----:B------:R-:W-:Y:S02]  /*2c20*/  UIMAD.WIDE.U32 UR4, UR38, UR11, URZ ;  /* 0x0000000b260472a5 */ /* 0x000fe4000f8e00ff */
[----:B--2---:R-:W-:Y:S02]  /*2c30*/  UISETP.NE.AND UP2, UPT, UR12, 0x1, UPT ;  /* 0x000000010c00788c */ /* 0x004fe4000bf45270 */
[----:B------:R-:W-:Y:S01]  /*2c40*/  UISETP.NE.AND UP0, UPT, UR10, 0x1, UPT ;  /* 0x000000010a00788c */ /* 0x000fe2000bf05270 */
[----:B------:R-:W-:-:S02]  /*2c50*/  UMOV UR6, UR7 ;  /* 0x0000000700067c82 */ /* 0x000fc40008000000 */
[----:B------:R-:W-:Y:S01]  /*2c60*/  UMOV UR4, UR5 ;  /* 0x0000000500047c82 */ /* 0x000fe20008000000 */
[----:B------:R-:W-:Y:S02]  /*2c70*/  USHF.R.U32.HI UR6, URZ, UR9, UR6 ;  /* 0x00000009ff067299 */ /* 0x000fe40008011606 */
[----:B---3--:R-:W-:Y:S02]  /*2c80*/  USHF.R.U32.HI UR4, URZ, UR13, UR4 ;  /* 0x0000000dff047299 */ /* 0x008fe40008011604 */
[----:B------:R-:W-:Y:S02]  /*2c90*/  USEL UR5, UR42, UR6, !UP2 ;  /* 0x000000062a057287 */ /* 0x000fe4000d000000 */
[----:B------:R-:W-:-:S04]  /*2ca0*/  USEL UR4, UR38, UR4, !UP0 ;  /* 0x0000000426047287 */ /* 0x000fc8000c000000 */
[----:B------:R-:W-:Y:S02]  /*2cb0*/  UIADD3 UR6, UPT, UPT, UR5, -UR4, URZ ;  /* 0x8000000405067290 */ /* 0x000fe4000fffe0ff */
[----:B------:R-:W-:Y:S02]  /*2cc0*/  UIADD3 UR4, UPT, UPT, -UR5, UR4, URZ ;  /* 0x0000000405047290 */ /* 0x000fe4000fffe1ff */
[----:B------:R-:W-:Y:S02]  /*2cd0*/  UIMAD UR38, UR6, UR10, UR38 ;  /* 0x0000000a062672a4 */ /* 0x000fe4000f8e0226 */
[----:B------:R-:W-:-:S12]  /*2ce0*/  UIMAD UR42, UR4, UR12, UR42 ;  /* 0x0000000c042a72a4 */ /* 0x000fd8000f8e022a */
.L_x_39:
[----:B------:R-:W-:Y:S01]  /*2cf0*/  R2UR UR5, R48 ;  /* 0x00000000300572ca */ /* 0x000fe200000e0000 */
[----:B------:R-:W-:Y:S01]  /*2d00*/  UMOV UR30, UR34 ;  /* 0x00000022001e7c82 */ /* 0x000fe20008000000 */
[----:B------:R-:W-:Y:S02]  /*2d10*/  R2UR UR4, R47 ;  /* 0x000000002f0472ca */ /* 0x000fe400000e0000 */
[----:B------:R-:W-:Y:S02]  /*2d20*/  PLOP3.LUT P1, PT, PT, PT, PT, 0x80, 0x8 ;  /* 0x000000000008781c */ /* 0x000fe40003f2f070 */
[----:B------:R-:W-:-:S07]  /*2d30*/  LOP3.LUT R2, R2, 0x1, RZ, 0x3c, !PT ;  /* 0x0000000102027812 */ /* 0x000fce00078e3cff */
[----:B------:R-:W-:Y:S02]  /*2d40*/  UIADD3 UR45, UPT, UPT, UR42, UR5, URZ ;  /* 0x000000052a2d7290 */ /* 0x000fe4000fffe0ff */
[----:B------:R-:W-:Y:S01]  /*2d50*/  UIADD3 UR20, UPT, UPT, UR38, UR4, URZ ;  /* 0x0000000426147290 */ /* 0x000fe2000fffe0ff */
[----:B------:R-:W-:Y:S11]  /*2d60*/  BRA.U UP1, `(.L_x_40) ;  /* 0xffffffed01487547 */ /* 0x000ff6000b83ffff */
[----:B------:R-:W-:Y:S01]  /*2d70*/  UIADD3 UR31, UPT, UPT, UR31, 0xd0, URZ ;  /* 0x000000d01f1f7890 */ /* 0x000fe2000fffe0ff */
[----:B------:R-:W-:-:S03]  /*2d80*/  MOV R2, UR23 ;  /* 0x0000001700027c02 */ /* 0x000fc60008000f00 */
[----:B------:R-:W-:Y:S01]  /*2d90*/  ULEA UR4, UR25, UR31, 0x3 ;  /* 0x0000001f19047291 */ /* 0x000fe2000f8e18ff */
[----:B------:R-:W-:-:S08]  /*2da0*/  SHF.L.U32 R2, R2, 0x1f, RZ ;  /* 0x0000001f02027819 */ /* 0x000fd000000006ff */
[----:B------:R-:W1:Y:S02]  /*2db0*/  SYNCS.PHASECHK.TRANS64.TRYWAIT P0, [UR4], R2 ;  /* 0x00000002ff0075a7 */ /* 0x000e640008001104 */
[----:B-1----:R-:W-:Y:S05]  /*2dc0*/  @!P0 BRA `(.L_x_41) ;  /* 0x0000007000c08947 */ /* 0x002fea0003800000 */
.L_x_170:
[----:B------:R-:W-:-:S04]  /*2dd0*/  UIADD3 UR4, UPT, UPT, UR25, 0x1, URZ ;  /* 0x0000000119047890 */ /* 0x000fc8000fffe0ff */
[----:B------:R-:W-:-:S04]  /*2de0*/  UISETP.NE.AND UP0, UPT, UR4, 0x1a, UPT ;  /* 0x0000001a0400788c */ /* 0x000fc8000bf05270 */
[----:B------:R-:W-:Y:S02]  /*2df0*/  USEL UR5, URZ, 0x1, UP0 ;  /* 0x00000001ff057887 */ /* 0x000fe40008000000 */
[----:B------:R-:W-:Y:S02]  /*2e00*/  USEL UR4, UR4, URZ, UP0 ;  /* 0x000000ff04047287 */ /* 0x000fe40008000000 */
[----:B------:R-:W-:Y:S02]  /*2e10*/  ULOP3.LUT UR6, UR23, UR5, URZ, 0x3c, !UPT ;  /* 0x0000000517067292 */ /* 0x000fe4000f8e3cff */
[----:B------:R-:W-:-:S04]  /*2e20*/  ULEA UR5, UR4, UR31, 0x3 ;  /* 0x0000001f04057291 */ /* 0x000fc8000f8e18ff */
[----:B-1----:R-:W-:-:S04]  /*2e30*/  MOV R2, UR6 ;  /* 0x0000000600027c02 */ /* 0x002fc80008000f00 */
[----:B------:R-:W-:-:S04]  /*2e40*/  SHF.L.U32 R2, R2, 0x1f, RZ ;  /* 0x0000001f02027819 */ /* 0x000fc800000006ff */
[----:B------:R-:W1:Y:S02]  /*2e50*/  SYNCS.PHASECHK.TRANS64.TRYWAIT P0, [UR5], R2 ;  /* 0x00000002ff0075a7 */ /* 0x000e640008001105 */
[----:B-1----:R-:W-:Y:S05]  /*2e60*/  @!P0 BRA `(.L_x_42) ;  /* 0x0000007000b08947 */ /* 0x002fea0003800000 */
.L_x_172:
        /* <DEDUP_REMOVED lines=10> */
.L_x_174:
        /* <DEDUP_REMOVED lines=10> */
.L_x_176:
        /* <DEDUP_REMOVED lines=10> */
.L_x_178:
        /* <DEDUP_REMOVED lines=10> */
.L_x_180:
        /* <DEDUP_REMOVED lines=10> */
.L_x_182:
        /* <DEDUP_REMOVED lines=10> */
.L_x_184:
        /* <DEDUP_REMOVED lines=10> */
.L_x_186:
        /* <DEDUP_REMOVED lines=10> */
.L_x_188:
        /* <DEDUP_REMOVED lines=10> */
.L_x_190:
        /* <DEDUP_REMOVED lines=10> */
.L_x_192:
        /* <DEDUP_REMOVED lines=10> */
.L_x_194:
        /* <DEDUP_REMOVED lines=10> */
.L_x_196:
        /* <DEDUP_REMOVED lines=10> */
.L_x_198:
        /* <DEDUP_REMOVED lines=10> */
.L_x_200:
        /* <DEDUP_REMOVED lines=10> */
.L_x_202:
        /* <DEDUP_REMOVED lines=10> */
.L_x_204:
        /* <DEDUP_REMOVED lines=10> */
.L_x_206:
        /* <DEDUP_REMOVED lines=10> */
.L_x_208:
        /* <DEDUP_REMOVED lines=10> */
.L_x_210:
        /* <DEDUP_REMOVED lines=10> */
.L_x_212:
        /* <DEDUP_REMOVED lines=10> */
.L_x_214:
        /* <DEDUP_REMOVED lines=10> */
.L_x_216:
        /* <DEDUP_REMOVED lines=10> */
.L_x_218:
[----:B------:R-:W-:-:S04]  /*3cd0*/  UIADD3 UR4, UPT, UPT, UR4, 0x1, URZ ;  /* 0x0000000104047890 */ /* 0x000fc8000fffe0ff */
[----:B------:R-:W-:-:S04]  /*3ce0*/  UISETP.NE.AND UP0, UPT, UR4, 0x1a, UPT ;  /* 0x0000001a0400788c */ /* 0x000fc8000bf05270 */
[----:B------:R-:W-:Y:S02]  /*3cf0*/  USEL UR5, URZ, 0x1, UP0 ;  /* 0x00000001ff057887 */ /* 0x000fe40008000000 */
[----:B------:R-:W-:Y:S02]  /*3d00*/  USEL UR4, UR4, URZ, UP0 ;  /* 0x000000ff04047287 */ /* 0x000fe40008000000 */
[----:B------:R-:W-:Y:S02]  /*3d10*/  ULOP3.LUT UR5, UR6, UR5, URZ, 0x3c, !UPT ;  /* 0x0000000506057292 */ /* 0x000fe4000f8e3cff */
[----:B------:R-:W-:-:S04]  /*3d20*/  ULEA UR4, UR4, UR31, 0x3 ;  /* 0x0000001f04047291 */ /* 0x000fc8000f8e18ff */
[----:B-1----:R-:W-:Y:S02]  /*3d30*/  IMAD.U32 R2, RZ, RZ, UR5 ;  /* 0x00000005ff027e24 */ /* 0x002fe4000f8e00ff */
[----:B------:R-:W-:-:S03]  /*3d40*/  MOV R0, UR4 ;  /* 0x0000000400007c02 */ /* 0x000fc60008000f00 */
[----:B------:R-:W-:-:S07]  /*3d50*/  SHF.L.U32 R2, R2, 0x1f, RZ ;  /* 0x0000001f02027819 */ /* 0x000fce00000006ff */
.L_x_66:
[----:B-1----:R1:W2:Y:S02]  /*3d60*/  SYNCS.PHASECHK.TRANS64.TRYWAIT P0, [R0+URZ], R2 ;  /* 0x00000002000075a7 */ /* 0x0022a400080011ff */
[----:B--2---:R-:W-:Y:S05]  /*3d70*/  @!P0 NANOSLEEP.SYNCS 0x989680 ;  /* 0x009896800000895d */ /* 0x004fea0003900000 */
[----:B------:R-:W2:Y:S02]  /*3d80*/  @!P0 SYNCS.PHASECHK.TRANS64 P0, [R0+URZ], R2 ;  /* 0x00000002000085a7 */ /* 0x000ea400080010ff */
[----:B--2---:R-:W-:Y:S05]  /*3d90*/  @P0 EXIT ;  /* 0x000000000000094d */ /* 0x004fea0003800000 */
[----:B------:R-:W-:Y:S05]  /*3da0*/  BRA `(.L_x_66) ;  /* 0xfffffffc00ec7947 */ /* 0x000fea000383ffff */
.L_x_22:
[----:B------:R-:W2:Y:S02]  /*3db0*/  S2UR UR4, SR_CgaCtaId ;  /* 0x00000000000479c3 */ /* 0x000ea40000008800 */
[----:B--2---:R-:W-:-:S04]  /*3dc0*/  UISETP.NE.AND UP0, UPT, UR4, URZ, UPT ;  /* 0x000000ff0400728c */ /* 0x004fc8000bf05270 */
[----:B------:R-:W-:-:S09]  /*3dd0*/  UISETP.NE.OR UP0, UPT, UR18, 0x1, UP0 ;  /* 0x000000011200788c */ /* 0x000fd20008705670 */
[----:B------:R-:W-:Y:S05]  /*3de0*/  BRA.U UP0, `(.L_x_67) ;  /* 0x0000000100b47547 */ /* 0x000fea000b800000 */
[----:B------:R-:W2:Y:S01]  /*3df0*/  S2UR UR5, SR_CgaCtaId ;  /* 0x00000000000579c3 */ /* 0x000ea20000008800 */
[----:B------:R-:W-:Y:S01]  /*3e00*/  UMOV UR4, 0x400 ;  /* 0x0000040000047882 */ /* 0x000fe20000000000 */
[----:B------:R-:W-:Y:S01]  /*3e10*/  HFMA2 R2, -RZ, RZ, 0, 5.9604644775390625e-08 ;  /* 0x00000001ff027431 */ /* 0x000fe200000001ff */
[----:B------:R-:W-:Y:S01]  /*3e20*/  ISETP.GE.U32.AND P0, PT, R3, 0x2, PT ;  /* 0x000000020300780c */ /* 0x000fe20003f06070 */
[----:B------:R-:W-:Y:S01]  /*3e30*/  IMAD.MOV.U32 R8, RZ, RZ, RZ ;  /* 0x000000ffff087224 */ /* 0x000fe200078e00ff */
[----:B--2---:R-:W-:-:S04]  /*3e40*/  ULEA UR4, UR5, UR4, 0x18 ;  /* 0x0000000405047291 */ /* 0x004fc8000f8ec0ff */
[----:B------:R-:W-:Y:S02]  /*3e50*/  UIADD3 UR5, UPT, UPT, UR4, 0x1f8, URZ ;  /* 0x000001f804057890 */ /* 0x000fe4000fffe0ff */
[----:B------:R-:W-:Y:S02]  /*3e60*/  UIADD3 UR8, UPT, UPT, UR4, 0x1f0, URZ ;  /* 0x000001f004087890 */ /* 0x000fe4000fffe0ff */
[----:B------:R-:W-:-:S12]  /*3e70*/  UPRMT UR5, URZ, 0x654, UR5 ;  /* 0x00000654ff057896 */ /* 0x000fd80008000005 */
.L_x_70:
[----:B------:R-:W-:Y:S01]  /*3e80*/  SHF.L.U32 R6, R2, 0x1f, RZ ;  /* 0x0000001f02067819 */ /* 0x000fe200000006ff */
[----:B------:R-:W-:Y:S02]  /*3e90*/  IMAD.U32 R4, RZ, RZ, UR8 ;  /* 0x00000008ff047e24 */ /* 0x000fe4000f8e00ff */
[----:B------:R-:W-:Y:S01]  /*3ea0*/  @!P0 IMAD.MOV.U32 R5, RZ, RZ, 0x10 ;  /* 0x00000010ff058424 */ /* 0x000fe200078e00ff */
[----:B------:R-:W2:Y:S02]  /*3eb0*/  SYNCS.PHASECHK.TRANS64.TRYWAIT P1, [UR4+0x1f8], R6 ;  /* 0x0001f806ff0075a7 */ /* 0x000ea40008021104 */
[----:B------:R-:W-:-:S04]  /*3ec0*/  PRMT R4, R3, 0x654, R4 ;  /* 0x0000065403047816 */ /* 0x000fc80000000004 */
[----:B------:R-:W-:Y:S01]  /*3ed0*/  SEL R0, R4, R0, !P0 ;  /* 0x0000000004007207 */ /* 0x000fe20004000000 */
[----:B--2---:R-:W-:Y:S06]  /*3ee0*/  @!P1 BRA `(.L_x_68) ;  /* 0x0000006800d09947 */ /* 0x004fec0003800000 */
.L_x_220:
[----:B------:R-:W-:Y:S01]  /*3ef0*/  UIADD3 UR6, UPT, UPT, UR4, 0x230, URZ ;  /* 0x0000023004067890 */ /* 0x000fe2000fffe0ff */
[----:B------:R3:W-:Y:S01]  /*3f00*/  @!P0 SYNCS.ARRIVE.TRANS64.RED RZ, [R0+URZ], R5 ;  /* 0x0000000500ff89a7 */ /* 0x0007e200080004ff */
[----:B------:R-:W-:Y:S01]  /*3f10*/  UIADD3 UR7, UPT, UPT, UR4, 0x1f0, URZ ;  /* 0x000001f004077890 */ /* 0x000fe2000fffe0ff */
[----:B------:R-:W-:-:S08]  /*3f20*/  LOP3.LUT R2, R2, 0x1, RZ, 0x3c, !PT ;  /* 0x0000000102027812 */ /* 0x000fd000078e3cff */
[----:B------:R-:W-:Y:S06]  /*3f30*/  UGETNEXTWORKID.BROADCAST [UR6], [UR7] ;  /* 0x00000000060073ca */ /* 0x000fec0008000100 */
[----:B---3--:R-:W-:-:S04]  /*3f40*/  SHF.L.U32 R5, R8, 0x1f, RZ ;  /* 0x0000001f08057819 */ /* 0x008fc800000006ff */
[----:B------:R-:W3:Y:S02]  /*3f50*/  SYNCS.PHASECHK.TRANS64.TRYWAIT P1, [UR4+0x1f0], R5 ;  /* 0x0001f005ff0075a7 */ /* 0x000ee40008021104 */
[----:B---3--:R-:W-:Y:S05]  /*3f60*/  @!P1 BRA `(.L_x_69) ;  /* 0x0000006800c89947 */ /* 0x008fea0003800000 */
.L_x_222:
[----:B--2---:R-:W2:Y:S01]  /*3f70*/  LDS.128 R4, [UR4+0x230] ;  /* 0x00023004ff047984 */ /* 0x004ea20008000c00 */
[----:B------:R-:W-:Y:S01]  /*3f80*/  LOP3.LUT R8, R8, 0x1, RZ, 0x3c, !PT ;  /* 0x0000000108087812 */ /* 0x000fe200078e3cff */
[----:B------:R-:W-:Y:S01]  /*3f90*/  @!PT LDS RZ, [RZ] ;  /* 0x00000000fffff984 */ /* 0x000fe20000000800 */
[----:B------:R-:W-:Y:S01]  /*3fa0*/  @!PT LDS RZ, [RZ] ;  /* 0x00000000fffff984 */ /* 0x000fe20000000800 */
[----:B------:R-:W-:Y:S01]  /*3fb0*/  @!PT LDS RZ, [RZ] ;  /* 0x00000000fffff984 */ /* 0x000fe20000000800 */
[----:B------:R-:W-:Y:S01]  /*3fc0*/  @!PT LDS RZ, [RZ] ;  /* 0x00000000fffff984 */ /* 0x000fe20000000800 */
[----:B------:R3:W-:Y:S06]  /*3fd0*/  MEMBAR.ALL.CTA ;  /* 0x0000000000007992 */ /* 0x0007ec0000008000 */
[----:B---3--:R-:W3:Y:S02]  /*3fe0*/  FENCE.VIEW.ASYNC.S ;  /* 0x00000000000073c6 */ /* 0x008ee40000000000 */
[----:B---3--:R-:W-:Y:S01]  /*3ff0*/  SYNCS.ARRIVE.TRANS64.RED.A1T0 RZ, [UR5], RZ ;  /* 0x000000ffffff79a7 */ /* 0x008fe20008100405 */
[----:B--2---:R-:W-:-:S13]  /*4000*/  LOP3.LUT P1, RZ, R6, 0x1, RZ, 0xc0, !PT ;  /* 0x0000000106ff7812 */ /* 0x004fda000782c0ff */
[----:B------:R-:W-:Y:S05]  /*4010*/  @P1 BRA `(.L_x_70) ;  /* 0xfffffffc00981947 */ /* 0x000fea000383ffff */
[----:B------:R-:W-:-:S04]  /*4020*/  SHF.L.U32 R0, R2, 0x1f, RZ ;  /* 0x0000001f02007819 */ /* 0x000fc800000006ff */
[----:B------:R-:W2:Y:S02]  /*4030*/  SYNCS.PHASECHK.TRANS64 P0, [UR4+0x1f8], R0 ;  /* 0x0001f800ff0075a7 */ /* 0x000ea40008001004 */
[----:B-12---:R-:W-:Y:S05]  /*4040*/  @P0 EXIT ;  /* 0x000000000000094d */ /* 0x006fea0003800000 */
[----:B------:R-:W-:-:S07]  /*4050*/  MOV R0, UR4 ;  /* 0x0000000400007c02 */ /* 0x000fce0008000f00 */
.L_x_71:
[----:B-1----:R-:W-:-:S04]  /*4060*/  SHF.L.U32 R3, R2, 0x1f, RZ ;  /* 0x0000001f02037819 */ /* 0x002fc800000006ff */
[----:B------:R1:W2:Y:S03]  /*4070*/  SYNCS.PHASECHK.TRANS64.TRYWAIT P0, [R0+URZ+0x1f8], R3 ;  /* 0x0001f803000075a7 */ /* 0x0002a600080011ff */
[----:B--2---:R-:W-:Y:S05]  /*4080*/  @!P0 NANOSLEEP.SYNCS 0x989680 ;  /* 0x009896800000895d */ /* 0x004fea0003900000 */
[----:B------:R-:W2:Y:S02]  /*4090*/  @!P0 SYNCS.PHASECHK.TRANS64 P0, [R0+URZ+0x1f8], R3 ;  /* 0x0001f803000085a7 */ /* 0x000ea400080010ff */
[----:B--2---:R-:W-:Y:S05]  /*40a0*/  @P0 EXIT ;  /* 0x000000000000094d */ /* 0x004fea0003800000 */
[----:B------:R-:W-:Y:S05]  /*40b0*/  BRA `(.L_x_71) ;  /* 0xfffffffc00e87947 */ /* 0x000fea000383ffff */
.L_x_67:
[----:B------:R-:W-:Y:S05]  /*40c0*/  BRA.U UP4, `(.L_x_72) ;  /* 0x0000001104607547 */ /* 0x000fea000b800000 */
[----:B------:R-:W2:Y:S01]  /*40d0*/  S2UR UR4, SR_CgaCtaId ;  /* 0x00000000000479c3 */ /* 0x000ea20000008800 */
[----:B------:R-:W-:Y:S01]  /*40e0*/  UMOV UR5, 0x40 ;  /* 0x0000004000057882 */ /* 0x000fe20000000000 */
[----:B------:R-:W-:Y:S01]  /*40f0*/  NOP ;  /* 0x0000000000007918 */ /* 0x000fe20000000000 */
[----:B------:R-:W-:Y:S01]  /*4100*/  UMOV UR6, 0x400 ;  /* 0x0000040000067882 */ /* 0x000fe20000000000 */
[----:B--2---:R-:W-:Y:S02]  /*4110*/  ULEA UR5, UR4, UR5, 0x18 ;  /* 0x0000000504057291 */ /* 0x004fe4000f8ec0ff */
[----:B------:R-:W-:-:S07]  /*4120*/  ULEA UR6, UR4, UR6, 0x18 ;  /* 0x0000000604067291 */ /* 0x000fce000f8ec0ff */
[----:B------:R-:W2:Y:S02]  /*4130*/  LDS.U8 R3, [UR5+0x1c] ;  /* 0x00001c05ff037984 */ /* 0x000ea40008000000 */
[----:B--2---:R-:W-:-:S13]  /*4140*/  ISETP.NE.AND P0, PT, R3, RZ, PT ;  /* 0x000000ff0300720c */ /* 0x004fda0003f05270 */
[----:B------:R-:W-:Y:S05]  /*4150*/  @P0 BRA `(.L_x_73) ;  /* 0x0000000400080947 */ /* 0x000fea0003800000 */
[----:B------:R-:W-:Y:S02]  /*4160*/  UISETP.NE.U32.AND UP1, UPT, UR31, 0x1, UPT ;  /* 0x000000011f00788c */ /* 0x000fe4000bf25070 */
[----:B------:R-:W-:-:S07]  /*4170*/  UIADD3 UR7, UPT, UPT, UR5, 0x8, URZ ;  /* 0x0000000805077890 */ /* 0x000fce000fffe0ff */
[----:B------:R-:W-:Y:S05]  /*4180*/  BRA.U !UP1, `(.L_x_74) ;  /* 0x00000001099c7547 */ /* 0x000fea000b800000 */
[----:B------:R-:W-:Y:S01]  /*4190*/  ELECT P0, URZ, PT ;  /* 0x0000000000ff782f */ /* 0x000fe20003800000 */
[----:B------:R-:W-:-:S12]  /*41a0*/  BSSY B0, `(.L_x_74) ;  /* 0x0000025000007945 */ /* 0x000fd80003800000 */
[----:B------:R-:W-:Y:S05]  /*41b0*/  @!P0 BRA `(.L_x_75) ;  /* 0x00000000008c8947 */ /* 0x000fea0003800000 */
[----:B------:R-:W-:-:S05]  /*41c0*/  UMOV UR4, 0x10 ;  /* 0x0000001000047882 */ /* 0x000fca0000000000 */
[----:B------:R-:W-:Y:S04]  /*41d0*/  DEPBAR.LE SB2, 0x36 ;  /* 0x0000ad800000791a */ /* 0x000fe80000000000 */
[----:B------:R-:W2:Y:S02]  /*41e0*/  UTCATOMSWS.2CTA.FIND_AND_SET.ALIGN UP0, UR4, UR4 ;  /* 0x00000004000475e3 */ /* 0x000ea40008200800 */
[----:B--2---:R-:W-:Y:S01]  /*41f0*/  MOV R10, UR4 ;  /* 0x00000004000a7c02 */ /* 0x004fe20008000f00 */
[----:B------:R-:W-:Y:S06]  /*4200*/  BRA.U UP0, `(.L_x_76) ;  /* 0x0000000100187547 */ /* 0x000fec000b800000 */
.L_x_77:
[----:B------:R-:W-:Y:S05]  /*4210*/  NANOSLEEP 0x64 ;  /* 0x000000640000795d */ /* 0x000fea0003800000 */
[----:B------:R-:W-:-:S05]  /*4220*/  UMOV UR4, 0x10 ;  /* 0x0000001000047882 */ /* 0x000fca0000000000 */
[----:B------:R-:W-:Y:S04]  /*4230*/  DEPBAR.LE SB2, 0x36 ;  /* 0x0000ad800000791a */ /* 0x000fe80000000000 */
[----:B------:R-:W2:Y:S02]  /*4240*/  UTCATOMSWS.2CTA.FIND_AND_SET.ALIGN UP0, UR4, UR4 ;  /* 0x00000004000475e3 */ /* 0x000ea40008200800 */
[----:B--2---:R-:W-:Y:S01]  /*4250*/  MOV R10, UR4 ;  /* 0x00000004000a7c02 */ /* 0x004fe20008000f00 */
[----:B------:R-:W-:Y:S05]  /*4260*/  BRA.U !UP0, `(.L_x_77) ;  /* 0xfffffffd08e87547 */ /* 0x000fea000b83ffff */
.L_x_76:
[----:B------:R-:W2:Y:S01]  /*4270*/  LDS R6, [UR5+0x10] ;  /* 0x00001005ff067984 */ /* 0x000ea20008000800 */
[----:B------:R-:W-:Y:S01]  /*4280*/  IMAD.U32 R3, RZ, RZ, UR6 ;  /* 0x00000006ff037e24 */ /* 0x000fe2000f8e00ff */
[----:B------:R-:W-:-:S03]  /*4290*/  MOV R4, UR30 ;  /* 0x0000001e00047c02 */ /* 0x000fc60008000f00 */
[----:B------:R-:W-:Y:S01]  /*42a0*/  VIADD R3, R3, 0x240 ;  /* 0x0000024003037836 */ /* 0x000fe20000000000 */
[----:B--2---:R-:W-:-:S04]  /*42b0*/  SHF.L.U32 R6, R6, 0x1f, RZ ;  /* 0x0000001f06067819 */ /* 0x004fc800000006ff */
[----:B------:R-:W2:Y:S02]  /*42c0*/  SYNCS.PHASECHK.TRANS64.TRYWAIT P0, [UR5+0x8], R6 ;  /* 0x00000806ff0075a7 */ /* 0x000ea40008001105 */
[----:B--2---:R-:W-:Y:S05]  /*42d0*/  @P0 BRA `(.L_x_78) ;  /* 0x0000000000080947 */ /* 0x004fea0003800000 */
[----:B------:R-:W2:Y:S02]  /*42e0*/  SYNCS.PHASECHK.TRANS64.TRYWAIT P0, [UR5+0x8], R6 ;  /* 0x00000806ff0075a7 */ /* 0x000ea40008001105 */
[----:B--2---:R-:W-:Y:S05]  /*42f0*/  @!P0 BRA `(.L_x_79) ;  /* 0x0000006400fc8947 */ /* 0x004fea0003800000 */
.L_x_78:
[----:B------:R-:W-:Y:S01]  /*4300*/  PRMT R4, R4, 0x654, R3 ;  /* 0x0000065404047816 */ /* 0x000fe20000000003 */
[----:B------:R-:W-:Y:S01]  /*4310*/  HFMA2 R3, -RZ, RZ, 0, 5.9604644775390625e-08 ;  /* 0x00000001ff037431 */ /* 0x000fe200000001ff */
[----:B------:R-:W-:Y:S01]  /*4320*/  UPRMT UR4, UR30, 0x654, UR7 ;  /* 0x000006541e047896 */ /* 0x000fe20008000007 */
[----:B------:R-:W-:Y:S02]  /*4330*/  IMAD.MOV.U32 R8, RZ, RZ, 0xffff ;  /* 0x0000ffffff087424 */ /* 0x000fe400078e00ff */
[----:B--2---:R-:W-:Y:S02]  /*4340*/  IMAD.MOV.U32 R6, RZ, RZ, 0x4 ;  /* 0x00000004ff067424 */ /* 0x004fe400078e00ff */
[----:B------:R-:W-:Y:S01]  /*4350*/  IMAD.SHL.U32 R9, R10, 0x20, RZ ;  /* 0x000000200a097824 */ /* 0x000fe200078e00ff */
[----:B------:R-:W-:Y:S02]  /*4360*/  MOV R5, UR4 ;  /* 0x0000000400057c02 */ /* 0x000fe40008000f00 */
[-C--:B------:R-:W-:Y:S01]  /*4370*/  SHF.L.U32 R8, R8, R10.reuse, RZ ;  /* 0x0000000a08087219 */ /* 0x080fe200000006ff */
[----:B------:R2:W-:Y:S01]  /*4380*/  SYNCS.ARRIVE.TRANS64.RED RZ, [UR4], R6 ;  /* 0x00000006ffff79a7 */ /* 0x0005e20008000404 */
[----:B------:R-:W-:Y:S01]  /*4390*/  SHF.L.U32 R7, R3, R10, RZ ;  /* 0x0000000a03077219 */ /* 0x000fe200000006ff */
[----:B------:R2:W-:Y:S04]  /*43a0*/  STS [UR6+0x240], R9 ;  /* 0x00024009ff007988 */ /* 0x0005e80008000806 */
[----:B------:R2:W-:Y:S04]  /*43b0*/  STAS [R4.64], R10 ;  /* 0x0000000a04007dbd */ /* 0x0005e8000c0008ff */
[----:B------:R2:W-:Y:S04]  /*43c0*/  ATOMS.OR RZ, [UR5+0x14], R8 ;  /* 0x00001408ffff798c */ /* 0x0005e8000b000005 */
[----:B------:R2:W-:Y:S04]  /*43d0*/  ATOMS.OR RZ, [UR5+0x18], R7 ;  /* 0x00001807ffff798c */ /* 0x0005e8000b000005 */
[----:B------:R2:W-:Y:S02]  /*43e0*/  ATOMS.XOR RZ, [UR5+0x10], R3 ;  /* 0x00001003ffff798c */ /* 0x0005e4000b800005 */
.L_x_75:
[----:B-1----:R-:W-:Y:S05]  /*43f0*/  BSYNC B0 ;  /* 0x0000000000007941 */ /* 0x002fea0003800000 */
.L_x_74:
[----:B------:R-:W-:Y:S05]  /*4400*/  BRA.U UP1, `(.L_x_80) ;  /* 0x00000001016c7547 */ /* 0x000fea000b800000 */
[----:B------:R-:W-:-:S03]  /*4410*/  UMOV UR4, 0xffffffff ;  /* 0xffffffff00047882 */ /* 0x000fc60000000000 */
[----:B------:R-:W-:Y:S05]  /*4420*/  BRA.DIV UR4, `(.L_x_81) ;  /* 0x0000006604c87947 */ /* 0x000fea000b800000 */
[----:B------:R-:W-:-:S13]  /*4430*/  ELECT P6, URZ, PT ;  /* 0x0000000000ff782f */ /* 0x000fda00038c0000 */
.L_x_225:
[----:B------:R-:W-:Y:S05]  /*4440*/  @!P6 BRA `(.L_x_80) ;  /* 0x00000000005ce947 */ /* 0x000fea0003800000 */
[----:B--2---:R-:W2:Y:S02]  /*4450*/  LDS R4, [UR5+0x10] ;  /* 0x00001005ff047984 */ /* 0x004ea40008000800 */
[----:B--2---:R-:W-:-:S04]  /*4460*/  SHF.L.U32 R4, R4, 0x1f, RZ ;  /* 0x0000001f04047819 */ /* 0x004fc800000006ff */
[----:B------:R-:W2:Y:S02]  /*4470*/  SYNCS.PHASECHK.TRANS64.TRYWAIT P0, [UR5+0x8], R4 ;  /* 0x00000804ff0075a7 */ /* 0x000ea40008001105 */
[----:B--2---:R-:W-:Y:S05]  /*4480*/  @P0 BRA `(.L_x_82) ;  /* 0x0000000000080947 */ /* 0x004fea0003800000 */
[----:B------:R-:W2:Y:S02]  /*4490*/  SYNCS.PHASECHK.TRANS64.TRYWAIT P0, [UR5+0x8], R4 ;  /* 0x00000804ff0075a7 */ /* 0x000ea40008001105 */
[----:B--2---:R-:W-:Y:S05]  /*44a0*/  @!P0 BRA `(.L_x_83) ;  /* 0x0000006400c88947 */ /* 0x004fea0003800000 */
.L_x_82:
[----:B------:R-:W3:Y:S01]  /*44b0*/  LDS R6, [UR6+0x240] ;  /* 0x00024006ff067984 */ /* 0x000ee20008000800 */
[----:B--2---:R-:W-:Y:S02]  /*44c0*/  HFMA2 R3, -RZ, RZ, 0, 5.9604644775390625e-08 ;  /* 0x00000001ff037431 */ /* 0x004fe400000001ff */
[----:B------:R-:W-:Y:S01]  /*44d0*/  IMAD.MOV.U32 R4, RZ, RZ, 0xffff ;  /* 0x0000ffffff047424 */ /* 0x000fe200078e00ff */
[----:B------:R-:W-:Y:S01]  /*44e0*/  UPRMT UR4, UR30, 0x654, UR7 ;  /* 0x000006541e047896 */ /* 0x000fe20008000007 */
[----:B---3--:R-:W-:-:S03]  /*44f0*/  IMAD.SHL.U32 R5, R6, 0x20, RZ ;  /* 0x0000002006057824 */ /* 0x008fc600078e00ff */
[-C--:B------:R-:W-:Y:S02]  /*4500*/  SHF.L.U32 R4, R4, R6.reuse, RZ ;  /* 0x0000000604047219 */ /* 0x080fe400000006ff */
[----:B------:R-:W-:Y:S01]  /*4510*/  SHF.L.U32 R6, R3, R6, RZ ;  /* 0x0000000603067219 */ /* 0x000fe200000006ff */
[----:B------:R3:W-:Y:S04]  /*4520*/  STS [UR6+0x240], R5 ;  /* 0x00024005ff007988 */ /* 0x0007e80008000806 */
[----:B------:R3:W-:Y:S04]  /*4530*/  ATOMS.OR RZ, [UR5+0x14], R4 ;  /* 0x00001404ffff798c */ /* 0x0007e8000b000005 */
[----:B------:R3:W-:Y:S01]  /*4540*/  ATOMS.OR RZ, [UR5+0x18], R6 ;  /* 0x00001806ffff798c */ /* 0x0007e2000b000005 */
[----:B------:R-:W-:Y:S03]  /*4550*/  SYNCS.ARRIVE.TRANS64.RED.A1T0 RZ, [UR4], RZ ;  /* 0x000000ffffff79a7 */ /* 0x000fe60008100404 */
[----:B------:R3:W-:Y:S01]  /*4560*/  ATOMS.XOR RZ, [UR5+0x10], R3 ;  /* 0x00001003ffff798c */ /* 0x0007e2000b800005 */
[----:B------:R-:W-:Y:S05]  /*4570*/  BRA `(.L_x_80) ;  /* 0x0000000000107947 */ /* 0x000fea0003800000 */
.L_x_73:
[----:B------:R-:W-:Y:S02]  /*4580*/  MOV R3, 0xffffffff ;  /* 0xffffffff00037802 */ /* 0x000fe40000000f00 */
[----:B------:R-:W-:-:S03]  /*4590*/  MOV R4, 0x45c0 ;  /* 0x000045c000047802 */ /* 0x000fc60000000f00 */
[----:B------:R2:W-:Y:S04]  /*45a0*/  STS [UR6+0x240], R3 ;  /* 0x00024003ff007988 */ /* 0x0005e80008000806 */
[----:B-12--5:R-:W-:Y:S05]  /*45b0*/  CALL.REL.NOINC `($__internal_1_$__cuda_sm10x_tcgen05_guardrail_trap_phase_invalid_during_alloc) ;  /* 0x0000006c00787944 */ /* 0x026fea0003c00000 */
.L_x_80:
[----:B------:R-:W-:Y:S05]  /*45c0*/  WARPSYNC.ALL ;  /* 0x0000000000007948 */ /* 0x000fea0003800000 */
[----:B------:R-:W4:Y:S01]  /*45d0*/  S2UR UR17, SR_CgaCtaId ;  /* 0x00000000001179c3 */ /* 0x000f220000008800 */
[----:B------:R-:W-:Y:S01]  /*45e0*/  UMOV UR4, 0x400 ;  /* 0x0000040000047882 */ /* 0x000fe20000000000 */
[----:B------:R-:W-:-:S06]  /*45f0*/  NOP ;  /* 0x0000000000007918 */ /* 0x000fcc0000000000 */
[----:B------:R-:W-:Y:S06]  /*4600*/  BAR.ARV 0x6, 0xa0 ;  /* 0x0182800000007b1d */ /* 0x000fec0000002000 */
[----:B------:R-:W1:Y:S01]  /*4610*/  LDCU.64 UR6, c[0x0][0x388] ;  /* 0x00007100ff0677ac */ /* 0x000e620008000a00 */
[----:B------:R-:W-:Y:S01]  /*4620*/  LOP3.LUT R2, R2, 0xffff, RZ, 0xc0, !PT ;  /* 0x0000ffff02027812 */ /* 0x000fe200078ec0ff */
[----:B--2---:R-:W-:Y:S01]  /*4630*/  IMAD.MOV.U32 R8, RZ, RZ, 0x1 ;  /* 0x00000001ff087424 */ /* 0x004fe200078e00ff */
[----:B------:R-:W-:Y:S01]  /*4640*/  LOP3.LUT R0, R0, 0xffff, RZ, 0xc0, !PT ;  /* 0x0000ffff00007812 */ /* 0x000fe200078ec0ff */
[----:B------:R-:W2:Y:S01]  /*4650*/  LDCU UR8, c[0x0][0x390] ;  /* 0x00007200ff0877ac */ /* 0x000ea20008000800 */
[----:B------:R-:W-:Y:S01]  /*4660*/  R2UR UR18, R2 ;  /* 0x00000000021272ca */ /* 0x000fe200000e0000 */
[----:B------:R-:W-:Y:S01]  /*4670*/  IMAD.MOV.U32 R2, RZ, RZ, RZ ;  /* 0x000000ffff027224 */ /* 0x000fe200078e00ff */
[----:B------:R-:W-:Y:S01]  /*4680*/  R2UR UR28, R0 ;  /* 0x00000000001c72ca */ /* 0x000fe200000e0000 */
[----:B------:R-:W-:Y:S01]  /*4690*/  IMAD.MOV.U32 R0, RZ, RZ, RZ ;  /* 0x000000ffff007224 */ /* 0x000fe200078e00ff */
[----:B------:R-:W-:Y:S01]  /*46a0*/  UMOV UR21, URZ ;  /* 0x000000ff00157c82 */ /* 0x000fe20008000000 */
[----:B----4-:R-:W-:-:S02]  /*46b0*/  ULEA UR17, UR17, UR4, 0x18 ;  /* 0x0000000411117291 */ /* 0x010fc4000f8ec0ff */
[----:B------:R-:W-:Y:S01]  /*46c0*/  UISETP.NE.AND UP3, UPT, UR31, URZ, UPT ;  /* 0x000000ff1f00728c */ /* 0x000fe2000bf65270 */
[----:B------:R-:W-:Y:S01]  /*46d0*/  UMOV UR16, URZ ;  /* 0x000000ff00107c82 */ /* 0x000fe20008000000 */
[----:B------:R-:W-:Y:S01]  /*46e0*/  UMOV UR26, 0x0 ;  /* 0x00000000001a7882 */ /* 0x000fe20000000000 */
[----:B------:R-:W-:Y:S01]  /*46f0*/  UMOV UR27, 0x8210010 ;  /* 0x08210010001b7882 */ /* 0x000fe20000000000 */
[----:B------:R-:W-:Y:S01]  /*4700*/  UMOV UR24, 0x0 ;  /* 0x0000000000187882 */ /* 0x000fe20000000000 */
[----:B-1----:R-:W-:Y:S02]  /*4710*/  UIADD3 UR4, UPT, UPT, UR6, 0x1f, URZ ;  /* 0x0000001f06047890 */ /* 0x002fe4000fffe0ff */
[----:B---3--:R-:W1:Y:S01]  /*4720*/  LDS R3, [UR17+0x240] ;  /* 0x00024011ff037984 */ /* 0x008e620008000800 */
[----:B------:R-:W-:Y:S02]  /*4730*/  UIADD3 UR6, UPT, UPT, UR17, 0x4400, URZ ;  /* 0x0000440011067890 */ /* 0x000fe4000fffe0ff */
[----:B------:R-:W-:-:S02]  /*4740*/  USHF.R.S32.HI UR5, URZ, 0x1f, UR4 ;  /* 0x0000001fff057899 */ /* 0x000fc40008011404 */
[----:B------:R-:W-:Y:S02]  /*4750*/  USHF.R.U32.HI UR6, URZ, 0x4, UR6 ;  /* 0x00000004ff067899 */ /* 0x000fe40008011606 */
[----:B------:R-:W-:Y:S02]  /*4760*/  ULEA.HI UR4, UR5, UR4, URZ, 0x5 ;  /* 0x0000000405047291 */ /* 0x000fe4000f8f28ff */
[----:B------:R-:W-:Y:S02]  /*4770*/  UIADD3 UR5, UPT, UPT, UR17, 0x1e400, URZ ;  /* 0x0001e40011057890 */ /* 0x000fe4000fffe0ff */
[----:B------:R-:W-:Y:S02]  /*4780*/  USHF.R.S32.HI UR4, URZ, 0x5, UR4 ;  /* 0x00000005ff047899 */ /* 0x000fe40008011404 */
[----:B------:R-:W-:Y:S02]  /*4790*/  USHF.R.U32.HI UR5, URZ, 0x4, UR5 ;  /* 0x00000004ff057899 */ /* 0x000fe40008011605 */
[----:B------:R-:W-:-:S02]  /*47a0*/  UIMAD UR7, UR4, UR7, URZ ;  /* 0x00000007040772a4 */ /* 0x000fc4000f8e02ff */
[----:B------:R-:W-:Y:S02]  /*47b0*/  UIADD3 UR4, UPT, UPT, UR17, 0x1f8, URZ ;  /* 0x000001f811047890 */ /* 0x000fe4000fffe0ff */
[----:B------:R-:W-:Y:S02]  /*47c0*/  ULOP3.LUT UR6, UR6, 0x3fff, URZ, 0xc0, !UPT ;  /* 0x00003fff06067892 */ /* 0x000fe4000f8ec0ff */
[----:B------:R-:W-:Y:S02]  /*47d0*/  UPRMT UR23, URZ, 0x654, UR4 ;  /* 0x00000654ff177896 */ /* 0x000fe40008000004 */
[----:B--2---:R-:W-:Y:S02]  /*47e0*/  UIMAD UR4, UR7, UR8, URZ ;  /* 0x00000008070472a4 */ /* 0x004fe4000f8e02ff */
[----:B------:R-:W-:Y:S02]  /*47f0*/  ULOP3.LUT UR20, UR5, 0x3fff, URZ, 0xc0, !UPT ;  /* 0x00003fff05147892 */ /* 0x000fe4000f8ec0ff */
[----:B------:R-:W-:-:S02]  /*4800*/  ULOP3.LUT UR19, UR6, 0x10000, URZ, 0xfc, !UPT ;  /* 0x0001000006137892 */ /* 0x000fc4000f8efcff */
[----:B------:R-:W-:Y:S02]  /*4810*/  UIADD3 UR29, UPT, UPT, UR4, -0x1, URZ ;  /* 0xffffffff041d7890 */ /* 0x000fe4000fffe0ff */
[----:B------:R-:W-:Y:S01]  /*4820*/  UISETP.GE.AND UP4, UPT, UR4, 0x1, UPT ;  /* 0x000000010400788c */ /* 0x000fe2000bf86270 */
[----:B------:R-:W-:Y:S01]  /*4830*/  UMOV UR25, 0x8210010 ;  /* 0x0821001000197882 */ /* 0x000fe20000000000 */
[C---:B-1----:R-:W-:Y:S01]  /*4840*/  VIADD R5, R3.reuse, 0x40 ;  /* 0x0000004003057836 */ /* 0x042fe20000000000 */
[----:B------:R-:W-:-:S04]  /*4850*/  LOP3.LUT R4, R3, 0xffff, RZ, 0xc0, !PT ;  /* 0x0000ffff03047812 */ /* 0x000fc800078ec0ff */
[----:B------:R-:W-:-:S05]  /*4860*/  LOP3.LUT R5, R5, 0xffff, RZ, 0xc0, !PT ;  /* 0x0000ffff05057812 */ /* 0x000fca00078ec0ff */
[----:B------:R1:W-:Y:S02]  /*4870*/  STL.64 [R1], R4 ;  /* 0x0000000401007387 */ /* 0x0003e40000100a00 */
.L_x_92:
[----:B-1----:R-:W-:-:S04]  /*4880*/  SHF.L.U32 R5, R2, 0x1f, RZ ;  /* 0x0000001f02057819 */ /* 0x002fc800000006ff */
[----:B------:R-:W1:Y:S02]  /*4890*/  SYNCS.PHASECHK.TRANS64.TRYWAIT P0, [UR17+0x1f0], R5 ;  /* 0x0001f005ff0075a7 */ /* 0x000e640008001111 */
[----:B-1-34-:R-:W-:Y:S05]  /*48a0*/  @!P0 BRA `(.L_x_84) ;  /* 0x0000006000e08947 */ /* 0x01afea0003800000 */
.L_x_227:
[----:B-1----:R-:W1:Y:S01]  /*48b0*/  LDS.128 R4, [UR17+0x230] ;  /* 0x00023011ff047984 */ /* 0x002e620008000c00 */
[----:B------:R-:W-:Y:S01]  /*48c0*/  ULEA UR22, UR21, UR17, 0x3 ;  /* 0x0000001115167291 */ /* 0x000fe2000f8e18ff */
[----:B------:R-:W-:Y:S01]  /*48d0*/  @!PT LDS RZ, [RZ] ;  /* 0x00000000fffff984 */ /* 0x000fe20000000800 */
[----:B------:R-:W-:Y:S01]  /*48e0*/  @!PT LDS RZ, [RZ] ;  /* 0x00000000fffff984 */ /* 0x000fe20000000800 */
[----:B------:R-:W-:Y:S01]  /*48f0*/  @!PT LDS RZ, [RZ] ;  /* 0x00000000fffff984 */ /* 0x000fe20000000800 */
[----:B------:R-:W-:Y:S01]  /*4900*/  @!PT LDS RZ, [RZ] ;  /* 0x00000000fffff984 */ /* 0x000fe20000000800 */
[----:B------:R2:W-:Y:S06]  /*4910*/  MEMBAR.ALL.CTA ;  /* 0x0000000000007992 */ /* 0x0005ec0000008000 */
[----:B--2---:R-:W2:Y:S02]  /*4920*/  FENCE.VIEW.ASYNC.S ;  /* 0x00000000000073c6 */ /* 0x004ea40000000000 */
[----:B--2---:R-:W-:Y:S01]  /*4930*/  SYNCS.ARRIVE.TRANS64.RED.A1T0 RZ, [UR23], RZ ;  /* 0x000000ffffff79a7 */ /* 0x004fe20008100417 */
[----:B-1----:R-:W-:Y:S01]  /*4940*/  LOP3.LUT P2, RZ, R6, 0x1, RZ, 0xc0, !PT ;  /* 0x0000000106ff7812 */ /* 0x002fe2000784c0ff */
[----:B------:R-:W-:-:S12]  /*4950*/  BRA.U UP3, `(.L_x_85) ;  /* 0x00000001030c7547 */ /* 0x000fd8000b800000 */
[----:B------:R-:W-:-:S04]  /*4960*/  SHF.L.U32 R5, R8, 0x1f, RZ ;  /* 0x0000001f08057819 */ /* 0x000fc800000006ff */
[----:B------:R-:W1:Y:S02]  /*4970*/  SYNCS.PHASECHK.TRANS64.TRYWAIT P0, [UR22+0x210], R5 ;  /* 0x00021005ff0075a7 */ /* 0x000e640008001116 */
[----:B-1----:R-:W-:Y:S05]  /*4980*/  @!P0 BRA `(.L_x_86) ;  /* 0x0000006000c08947 */ /* 0x002fea0003800000 */
.L_x_85:
[----:B------:R-:W-:Y:S05]  /*4990*/  BRA.U UP3, `(.L_x_87) ;  /* 0x0000000103d47547 */ /* 0x000fea000b800000 */
[----:B------:R-:W-:Y:S05]  /*49a0*/  BRA.U !UP4, `(.L_x_88) ;  /* 0x000000010cc47547 */ /* 0x000fea000b800000 */
[----:B------:R-:W-:Y:S01]  /*49b0*/  ULEA UR4, UR21, UR43, 0x2 ;  /* 0x0000002b15047291 */ /* 0x000fe2000f8e10ff */
[----:B-1----:R-:W-:-:S08]  /*49c0*/  SHF.L.U32 R4, R0, 0x1f, RZ ;  /* 0x0000001f00047819 */ /* 0x002fd000000006ff */
[----:B------:R-:W5:Y:S01]  /*49d0*/  LDL R5, [UR4] ;  /* 0x00000004ff057983 */ /* 0x000f620008100800 */
[----:B------:R-:W-:Y:S02]  /*49e0*/  ULEA UR4, UR16, UR17, 0x3 ;  /* 0x0000001110047291 */ /* 0x000fe4000f8e18ff */
[----:B------:R-:W-:Y:S01]  /*49f0*/  UPLOP3.LUT UP2, UPT, UPT, UPT, UPT, 0x40, 0x4 ;  /* 0x000000000004789c */ /* 0x000fe20003f4e870 */
[----:B------:R-:W-:Y:S01]  /*4a00*/  UMOV UR15, UR29 ;  /* 0x0000001d000f7c82 */ /* 0x000fe20008000000 */
[----:B------:R-:W-:-:S05]  /*4a10*/  UMOV UR5, UR16 ;  /* 0x0000001000057c82 */ /* 0x000fca0008000000 */
[----:B------:R1:W2:Y:S04]  /*4a20*/  SYNCS.PHASECHK.TRANS64.TRYWAIT P1, [UR4], R4 ;  /* 0x00000004ff0075a7 */ /* 0x0002a80008021104 */
.L_x_91:
[----:B---3--:R-:W-:Y:S01]  /*4a30*/  ULEA UR10, UR5, UR17, 0x3 ;  /* 0x00000011050a7291 */ /* 0x008fe2000f8e18ff */
[----:B--2-4-:R-:W-:Y:S11]  /*4a40*/  @P1 BRA `(.L_x_89) ;  /* 0x00000000000c1947 */ /* 0x014ff60003800000 */
[----:B------:R-:W-:Y:S04]  /*4a50*/  SHF.L.U32 R6, R0, 0x1f, RZ ;  /* 0x0000001f00067819 */ /* 0x000fe800000006ff */
[----:B------:R-:W2:Y:S02]  /*4a60*/  SYNCS.PHASECHK.TRANS64.TRYWAIT P0, [UR10], R6 ;  /* 0x00000006ff0075a7 */ /* 0x000ea4000800110a */
[----:B--2---:R-:W-:Y:S05]  /*4a70*/  @!P0 BRA `(.L_x_90) ;  /* 0x00000060009c8947 */ /* 0x004fea0003800000 */
.L_x_89:
[----:B------:R-:W-:Y:S01]  /*4a80*/  UISETP.NE.AND UP0, UPT, UR15, URZ, UPT ;  /* 0x000000ff0f00728c */ /* 0x000fe2000bf05270 */
[----:B------:R-:W-:Y:S01]  /*4a90*/  PLOP3.LUT P1, PT, PT, PT, PT, 0x80, 0x8 ;  /* 0x000000000008781c */ /* 0x000fe20003f2f070 */
[----:B------:R-:W-:Y:S02]  /*4aa0*/  UIADD3 UR4, UPT, UPT, UR5, 0x1, URZ ;  /* 0x0000000105047890 */ /* 0x000fe4000fffe0ff */
[----:B------:R-:W-:Y:S02]  /*4ab0*/  ULEA UR8, UR5, UR20, 0x8 ;  /* 0x0000001405087291 */ /* 0x000fe4000f8e40ff */
[----:B------:R-:W-:Y:S01]  /*4ac0*/  UISETP.NE.AND UP1, UPT, UR4, 0x1a, UPT ;  /* 0x0000001a0400788c */ /* 0x000fe2000bf25270 */
[----:B------:R-:W-:Y:S01]  /*4ad0*/  PLOP3.LUT P0, PT, PT, PT, UP0, 0x80, 0x8 ;  /* 0x000000000008781c */ /* 0x000fe20003f0f008 */
[----:B------:R-:W-:Y:S02]  /*4ae0*/  UIADD3 UR12, UPT, UPT, UR8, 0x80, URZ ;  /* 0x00000080080c7890 */ /* 0x000fe4000fffe0ff */
[----:B------:R-:W-:Y:S02]  /*4af0*/  USEL UR6, URZ, 0x1, UP1 ;  /* 0x00000001ff067887 */ /* 0x000fe40008800000 */
[----:B------:R-:W-:Y:S02]  /*4b00*/  USEL UR16, UR4, URZ, UP1 ;  /* 0x000000ff04107287 */ /* 0x000fe40008800000 */
[----:B------:R-:W-:Y:S02]  /*4b10*/  UIADD3 UR10, UPT, UPT, UR10, 0xd0, URZ ;  /* 0x000000d00a0a7890 */ /* 0x000fe4000fffe0ff */
[----:B------:R-:W-:Y:S01]  /*4b20*/  @UP0 ULEA UR4, UR16, UR17, 0x3 ;  /* 0x0000001110040291 */ /* 0x000fe2000f8e18ff */
[----:B------:R-:W-:Y:S01]  /*4b30*/  LOP3.LUT R0, R0, UR6, RZ, 0x3c, !PT ;  /* 0x0000000600007c12 */ /* 0x000fe2000f8e3cff */
[----:B------:R-:W-:Y:S01]  /*4b40*/  UMOV UR9, 0x40004040 ;  /* 0x4000404000097882 */ /* 0x000fe20000000000 */
[----:B------:R-:W-:Y:S01]  /*4b50*/  UMOV UR13, 0x40004040 ;  /* 0x40004040000d7882 */ /* 0x000fe20000000000 */
[----:B------:R-:W-:Y:S01]  /*4b60*/  UMOV UR7, 0x80004020 ;  /* 0x8000402000077882 */ /* 0x000fe20000000000 */
[----:B-1----:R-:W-:Y:S04]  /*4b70*/  @P0 SHF.L.U32 R4, R0, 0x1f, RZ ;  /* 0x0000001f00040819 */ /* 0x002fe800000006ff */
[----:B------:R3:W4:Y:S01]  /*4b80*/  @P0 SYNCS.PHASECHK.TRANS64.TRYWAIT P1, [UR4], R4 ;  /* 0x00000004ff0005a7 */ /* 0x0007220008021104 */
[----:B------:R-:W-:Y:S11]  /*4b90*/  ELECT P0, URZ, PT ;  /* 0x0000000000ff782f */ /* 0x000ff60003800000 */
[----:B------:R-:W-:Y:S02]  /*4ba0*/  @!UPT UIADD3 URZ, UPT, UPT, URZ, URZ, URZ ;  /* 0x000000fffffff290 */ /* 0x000fe4000fffe0ff */
[C---:B-----5:R-:W-:Y:S01]  /*4bb0*/  @P0 R2UR.BROADCAST UR14, R5.reuse ;  /* 0x00000000050e02ca */ /* 0x060fe200008e0000 */
[----:B------:R-:W-:Y:S01]  /*4bc0*/  ULEA UR4, UR5, UR19, 0x8 ;  /* 0x0000001305047291 */ /* 0x000fe2000f8e40ff */
[----:B------:R-:W-:Y:S11]  /*4bd0*/  ELECT P0, URZ, PT ;  /* 0x0000000000ff782f */ /* 0x000ff60003800000 */
[----:B------:R-:W-:Y:S02]  /*4be0*/  @!UPT UIADD3 URZ, UPT, UPT, URZ, URZ, URZ ;  /* 0x000000fffffff290 */ /* 0x000fe4000fffe0ff */
[----:B------:R-:W-:Y:S01]  /*4bf0*/  @P0 R2UR.BROADCAST UR11, R5 ;  /* 0x00000000050b02ca */ /* 0x000fe200008e0000 */
[----:B------:R-:W-:Y:S01]  /*4c00*/  UIADD3 UR6, UPT, UPT, UR4, 0x2, URZ ;  /* 0x0000000204067890 */ /* 0x000fe2000fffe0ff */
[----:B------:R-:W-:Y:S02]  /*4c10*/  UMOV UR5, 0x80004020 ;  /* 0x8000402000057882 */ /* 0x000fe40000000000 */
[----:B------:R1:W-:Y:S01]  /*4c20*/  UTCHMMA.2CTA gdesc[UR4], gdesc[UR8], tmem[UR14], tmem[UR26], idesc[UR27], UP2 ;  /* 0x00ff1a08040075ea */ /* 0x0003e2000920000e */
[----:B------:R-:W-:Y:S08]  /*4c30*/  UPLOP3.LUT UP2, UPT, UPT, UPT, UPT, 0x80, 0x8 ;  /* 0x000000000008789c */ /* 0x000ff00003f4f070 */
[----:B------:R3:W-:Y:S01]  /*4c40*/  UTCHMMA.2CTA gdesc[UR6], gdesc[UR12], tmem[UR11], tmem[UR24], idesc[UR25], UPT ;  /* 0x00ff180c060075ea */ /* 0x0007e2000ba0000b */
[----:B------:R3:W-:Y:S01]  /*4c50*/  UTCBAR.2CTA.MULTICAST [UR10], URZ, UR18 ;  /* 0x000000ff0a0073e9 */ /* 0x0007e20008200812 */
[----:B-1----:R-:W-:Y:S02]  /*4c60*/  UIADD3 UR4, UPT, UPT, UR15, 0x1, URZ ;  /* 0x000000010f047890 */ /* 0x002fe4000fffe0ff */
[----:B------:R-:W-:Y:S02]  /*4c70*/  UIADD3 UR8, UPT, UPT, UR15, -0x1, URZ ;  /* 0xffffffff0f087890 */ /* 0x000fe4000fffe0ff */
[----:B------:R-:W-:Y:S01]  /*4c80*/  UISETP.GT.U32.AND UP0, UPT, UR4, 0x1, UPT ;  /* 0x000000010400788c */ /* 0x000fe2000bf04070 */
[----:B------:R-:W-:Y:S04]  /*4c90*/  UMOV UR5, UR16 ;  /* 0x0000001000057c82 */ /* 0x000fe80008000000 */
[----:B------:R-:W-:Y:S04]  /*4ca0*/  UMOV UR15, UR8 ;  /* 0x00000008000f7c82 */ /* 0x000fe80008000000 */
[----:B------:R-:W-:Y:S05]  /*4cb0*/  BRA.U UP0, `(.L_x_91) ;  /* 0xfffffffd005c7547 */ /* 0x000fea000b83ffff */
.L_x_88:
[----:B------:R-:W-:-:S09]  /*4cc0*/  UIADD3 UR4, UPT, UPT, UR22, 0x200, URZ ;  /* 0x0000020016047890 */ /* 0x000fd2000fffe0ff */
[----:B------:R2:W-:Y:S01]  /*4cd0*/  UTCBAR.2CTA.MULTICAST [UR4], URZ, UR28 ;  /* 0x000000ff040073e9 */ /* 0x0005e2000820081c */
[----:B------:R-:W-:Y:S02]  /*4ce0*/  NOP ;  /* 0x0000000000007918 */ /* 0x000fe40000000000 */
.L_x_87:
[----:B--2---:R-:W-:Y:S01]  /*4cf0*/  UIADD3 UR4, UPT, UPT, UR21, 0x1, URZ ;  /* 0x0000000115047890 */ /* 0x004fe2000fffe0ff */
[----:B------:R-:W-:-:S03]  /*4d00*/  LOP3.LUT R2, R2, 0x1, RZ, 0x3c, !PT ;  /* 0x0000000102027812 */ /* 0x000fc600078e3cff */
[----:B------:R-:W-:-:S04]  /*4d10*/  UISETP.NE.AND UP0, UPT, UR4, 0x2, UPT ;  /* 0x000000020400788c */ /* 0x000fc8000bf05270 */
[----:B------:R-:W-:Y:S02]  /*4d20*/  USEL UR5, URZ, 0x1, UP0 ;  /* 0x00000001ff057887 */ /* 0x000fe40008000000 */
[----:B------:R-:W-:-:S04]  /*4d30*/  USEL UR21, UR4, URZ, UP0 ;  /* 0x000000ff04157287 */ /* 0x000fc80008000000 */
[----:B------:R-:W-:Y:S01]  /*4d40*/  LOP3.LUT R8, R8, UR5, RZ, 0x3c, !PT ;  /* 0x0000000508087c12 */ /* 0x000fe2000f8e3cff */
[----:B------:R-:W-:Y:S07]  /*4d50*/  @P2 BRA `(.L_x_92) ;  /* 0xfffffff800c82947 */ /* 0x000fee000383ffff */
[----:B------:R-:W2:Y:S01]  /*4d60*/  S2UR UR8, SR_CgaCtaId ;  /* 0x00000000000879c3 */ /* 0x000ea20000008800 */
[----:B------:R-:W-:Y:S01]  /*4d70*/  ELECT P0, URZ, PT ;  /* 0x0000000000ff782f */ /* 0x000fe20003800000 */
[----:B------:R-:W-:Y:S01]  /*4d80*/  HFMA2 R0, -RZ, RZ, 0, 5.9604644775390625e-08 ;  /* 0x00000001ff007431 */ /* 0x000fe200000001ff */
[----:B------:R-:W-:-:S05]  /*4d90*/  UMOV UR4, 0x40 ;  /* 0x0000004000047882 */ /* 0x000fca0000000000 */
[----:B------:R-:W-:Y:S01]  /*4da0*/  UVIRTCOUNT.DEALLOC.SMPOOL 0x80 ;  /* 0x000000800000784c */ /* 0x000fe20000000000 */
[----:B------:R-:W-:Y:S02]  /*4db0*/  UISETP.NE.AND UP0, UPT, UR31, URZ, UPT ;  /* 0x000000ff1f00728c */ /* 0x000fe4000bf05270 */
[----:B--2---:R-:W-:-:S09]  /*4dc0*/  ULEA UR8, UR8, UR4, 0x18 ;  /* 0x0000000408087291 */ /* 0x004fd2000f8ec0ff */
[----:B------:R2:W-:Y:S01]  /*4dd0*/  @P0 STS.U8 [UR8+0x1c], R0 ;  /* 0x00001c00ff000988 */ /* 0x0005e20008000008 */
[----:B------:R-:W-:Y:S05]  /*4de0*/  BRA.U UP0, `(.L_x_93) ;  /* 0x0000000100587547 */ /* 0x000fea000b800000 */
[----:B------:R-:W-:Y:S01]  /*4df0*/  UIADD3 UR5, UPT, UPT, UR17, 0x210, URZ ;  /* 0x0000021011057890 */ /* 0x000fe2000fffe0ff */
[----:B------:R-:W-:-:S03]  /*4e00*/  SHF.L.U32 R2, R8, 0x1f, RZ ;  /* 0x0000001f08027819 */ /* 0x000fc600000006ff */
[----:B------:R-:W-:-:S09]  /*4e10*/  ULEA UR4, UR21, UR5, 0x3 ;  /* 0x0000000515047291 */ /* 0x000fd2000f8e18ff */
[----:B------:R-:W1:Y:S02]  /*4e20*/  SYNCS.PHASECHK.TRANS64.TRYWAIT P0, [UR4], R2 ;  /* 0x00000002ff0075a7 */ /* 0x000e640008001104 */
[----:B-1----:R-:W-:Y:S05]  /*4e30*/  @!P0 BRA `(.L_x_94) ;  /* 0x0000005c00c48947 */ /* 0x002fea0003800000 */
.L_x_231:
[----:B------:R-:W-:-:S04]  /*4e40*/  UIADD3 UR4, UPT, UPT, UR21, 0x1, URZ ;  /* 0x0000000115047890 */ /* 0x000fc8000fffe0ff */
[----:B------:R-:W-:-:S04]  /*4e50*/  UISETP.NE.AND UP1, UPT, UR4, 0x2, UPT ;  /* 0x000000020400788c */ /* 0x000fc8000bf25270 */
[----:B---3--:R-:W-:Y:S02]  /*4e60*/  USEL UR6, URZ, 0x1, UP1 ;  /* 0x00000001ff067887 */ /* 0x008fe40008800000 */
[----:B------:R-:W-:-:S04]  /*4e70*/  USEL UR4, UR4, URZ, UP1 ;  /* 0x000000ff04047287 */ /* 0x000fc80008800000 */
[----:B------:R-:W-:Y:S01]  /*4e80*/  ULEA UR4, UR4, UR5, 0x3 ;  /* 0x0000000504047291 */ /* 0x000fe2000f8e18ff */
[----:B-1----:R-:W-:-:S04]  /*4e90*/  LOP3.LUT R2, R8, UR6, RZ, 0x3c, !PT ;  /* 0x0000000608027c12 */ /* 0x002fc8000f8e3cff */
[----:B------:R-:W-:Y:S01]  /*4ea0*/  SHF.L.U32 R2, R2, 0x1f, RZ ;  /* 0x0000001f02027819 */ /* 0x000fe200000006ff */
[----:B--2---:R-:W-:-:S04]  /*4eb0*/  IMAD.U32 R0, RZ, RZ, UR4 ;  /* 0x00000004ff007e24 */ /* 0x004fc8000f8e00ff */
[----:B------:R1:W2:Y:S03]  /*4ec0*/  SYNCS.PHASECHK.TRANS64.TRYWAIT P0, [R0+URZ], R2 ;  /* 0x00000002000075a7 */ /* 0x0002a600080011ff */
[----:B--2---:R-:W-:Y:S05]  /*4ed0*/  @!P0 NANOSLEEP.SYNCS 0x989680 ;  /* 0x009896800000895d */ /* 0x004fea0003900000 */
[----:B------:R-:W2:Y:S02]  /*4ee0*/  @!P0 SYNCS.PHASECHK.TRANS64 P0, [R0+URZ], R2 ;  /* 0x00000002000085a7 */ /* 0x000ea400080010ff */
[----:B--2---:R-:W-:Y:S05]  /*4ef0*/  @P0 BRA `(.L_x_95) ;  /* 0x0000000000200947 */ /* 0x004fea0003800000 */
.L_x_96:
[----:B--2---:R2:W3:Y:S02]  /*4f00*/  SYNCS.PHASECHK.TRANS64.TRYWAIT P0, [R0+URZ], R2 ;  /* 0x00000002000075a7 */ /* 0x0044e400080011ff */
[----:B---3--:R-:W-:Y:S05]  /*4f10*/  @!P0 NANOSLEEP.SYNCS 0x989680 ;  /* 0x009896800000895d */ /* 0x008fea0003900000 */
[----:B------:R-:W3:Y:S02]  /*4f20*/  @!P0 SYNCS.PHASECHK.TRANS64 P0, [R0+URZ], R2 ;  /* 0x00000002000085a7 */ /* 0x000ee400080010ff */
[----:B---3--:R-:W-:Y:S05]  /*4f30*/  @!P0 BRA `(.L_x_96) ;  /* 0xfffffffc00f08947 */ /* 0x008fea000383ffff */
[----:B------:R-:W-:Y:S05]  /*4f40*/  BRA `(.L_x_95) ;  /* 0x00000000000c7947 */ /* 0x000fea0003800000 */
.L_x_93:
[----:B------:R-:W-:-:S04]  /*4f50*/  UIADD3 UR4, UPT, UPT, UR17, 0x220, URZ ;  /* 0x0000022011047890 */ /* 0x000fc8000fffe0ff */
[----:B------:R-:W-:-:S09]  /*4f60*/  UPRMT UR4, UR30, 0x654, UR4 ;  /* 0x000006541e047896 */ /* 0x000fd20008000004 */
[----:B------:R-:W-:Y:S03]  /*4f70*/  SYNCS.ARRIVE.TRANS64.RED.A1T0 RZ, [UR4], RZ ;  /* 0x000000ffffff79a7 */ /* 0x000fe60008100404 */
.L_x_95:
[----:B-12---:R-:W-:Y:S01]  /*4f80*/  SHF.L.U32 R2, RZ, 0x1f, RZ ;  /* 0x0000001fff027819 */ /* 0x006fe200000006ff */
[----:B------:R-:W-:Y:S01]  /*4f90*/  UIADD3 UR4, UPT, UPT, UR17, 0x220, URZ ;  /* 0x0000022011047890 */ /* 0x000fe2000fffe0ff */
[----:B------:R-:W-:Y:S02]  /*4fa0*/  PLOP3.LUT P0, PT, PT, PT, UP0, 0x80, 0x8 ;  /* 0x000000000008781c */ /* 0x000fe40003f0f008 */
[----:B----4-:R-:W1:Y:S02]  /*4fb0*/  SYNCS.PHASECHK.TRANS64.TRYWAIT P1, [UR17+0x220], R2 ;  /* 0x00022002ff0075a7 */ /* 0x010e640008021111 */
[----:B-1----:R-:W-:Y:S09]  /*4fc0*/  @!P1 BRA `(.L_x_97) ;  /* 0x0000005c00789947 */ /* 0x002ff20003800000 */
.L_x_233:
[----:B------:R-:W-:Y:S01]  /*4fd0*/  @!UP0 UPRMT UR4, UR30, 0x654, UR4 ;  /* 0x000006541e048896 */ /* 0x000fe20008000004 */
[----:B------:R-:W-:Y:S01]  /*4fe0*/  LOP3.LUT R3, R3, 0xffff, RZ, 0xc0, !PT ;  /* 0x0000ffff03037812 */ /* 0x000fe200078ec0ff */
[----:B-1----:R-:W-:-:S03]  /*4ff0*/  IMAD.MOV.U32 R2, RZ, RZ, 0xffff ;  /* 0x0000ffffff027424 */ /* 0x002fc600078e00ff */
[----:B------:R-:W-:-:S04]  /*5000*/  SHF.R.U32.HI R3, RZ, 0x5, R3 ;  /* 0x00000005ff037819 */ /* 0x000fc80000011603 */
[----:B------:R-:W-:Y:S01]  /*5010*/  @!P0 SYNCS.ARRIVE.TRANS64.RED.A1T0 RZ, [UR4], RZ ;  /* 0x000000ffffff89a7 */ /* 0x000fe20008100404 */
[----:B------:R-:W-:Y:S01]  /*5020*/  NOP ;  /* 0x0000000000007918 */ /* 0x000fe20000000000 */
[----:B------:R-:W1:Y:S01]  /*5030*/  LDS R0, [UR8+0x14] ;  /* 0x00001408ff007984 */ /* 0x000e620008000800 */
[----:B------:R-:W-:-:S04]  /*5040*/  SHF.L.U32 R2, R2, R3, RZ ;  /* 0x0000000302027219 */ /* 0x000fc800000006ff */
[----:B-1----:R-:W-:-:S04]  /*5050*/  LOP3.LUT R0, R0, R2, RZ, 0xc0, !PT ;  /* 0x0000000200007212 */ /* 0x002fc800078ec0ff */
[----:B------:R-:W-:Y:S01]  /*5060*/  ISETP.NE.AND P0, PT, R0, R2, PT ;  /* 0x000000020000720c */ /* 0x000fe20003f05270 */
[----:B------:R-:W-:-:S05]  /*5070*/  IMAD.MOV.U32 R0, RZ, RZ, 0x1 ;  /* 0x00000001ff007424 */ /* 0x000fca00078e00ff */
[----:B------:R-:W-:-:S07]  /*5080*/  SHF.L.U32 R0, R0, R3, RZ ;  /* 0x0000000300007219 */ /* 0x000fce00000006ff */
[----:B------:R-:W-:Y:S05]  /*5090*/  @P0 BRA `(.L_x_98) ;  /* 0x00000000005c0947 */ /* 0x000fea0003800000 */
[----:B------:R-:W1:Y:S02]  /*50a0*/  LDS R3, [UR8+0x18] ;  /* 0x00001808ff037984 */ /* 0x000e640008000800 */
[----:B-1----:R-:W-:-:S04]  /*50b0*/  LOP3.LUT R3, R3, R0, RZ, 0xc0, !PT ;  /* 0x0000000003037212 */ /* 0x002fc800078ec0ff */
[----:B------:R-:W-:-:S13]  /*50c0*/  ISETP.NE.AND P0, PT, R3, R0, PT ;  /* 0x000000000300720c */ /* 0x000fda0003f05270 */
[----:B------:R-:W-:Y:S05]  /*50d0*/  @P0 BRA `(.L_x_99) ;  /* 0x0000000000400947 */ /* 0x000fea0003800000 */
[----:B------:R-:W-:Y:S01]  /*50e0*/  R2UR UR4, R2 ;  /* 0x00000000020472ca */ /* 0x000fe200000e0000 */
[----:B------:R-:W1:Y:S01]  /*50f0*/  S2R R3, SR_LANEID ;  /* 0x0000000000037919 */ /* 0x000e620000000000 */
[----:B------:R-:W-:-:S04]  /*5100*/  LOP3.LUT R0, RZ, R0, RZ, 0x33, !PT ;  /* 0x00000000ff007212 */ /* 0x000fc800078e33ff */
[----:B---3--:R-:W2:Y:S07]  /*5110*/  REDUX UR6, R0 ;  /* 0x00000000000673c4 */ /* 0x008eae0000000000 */
[----:B------:R-:W-:-:S03]  /*5120*/  ULOP3.LUT UR5, URZ, UR4, URZ, 0x33, !UPT ;  /* 0x00000004ff057292 */ /* 0x000fc6000f8e33ff */
[----:B------:R-:W-:Y:S02]  /*5130*/  VOTEU.ANY UR4, UPT, PT ;  /* 0x0000000000047886 */ /* 0x000fe400038e0100 */
[----:B------:R-:W-:Y:S01]  /*5140*/  UFLO.U32 UR4, UR4 ;  /* 0x00000004000472bd */ /* 0x000fe200080e0000 */
[----:B------:R-:W-:-:S04]  /*5150*/  IMAD.U32 R2, RZ, RZ, UR5 ;  /* 0x00000005ff027e24 */ /* 0x000fc8000f8e00ff */
[----:B------:R-:W3:Y:S02]  /*5160*/  REDUX UR7, R2 ;  /* 0x00000000020773c4 */ /* 0x000ee40000000000 */
[----:B------:R4:W-:Y:S01]  /*5170*/  UTCATOMSWS.AND URZ, UR5 ;  /* 0x0000000500ff79e3 */ /* 0x0009e20008000000 */
[----:B--2---:R-:W-:Y:S01]  /*5180*/  IMAD.U32 R0, RZ, RZ, UR6 ;  /* 0x00000006ff007e24 */ /* 0x004fe2000f8e00ff */
[----:B-1----:R-:W-:Y:S01]  /*5190*/  ISETP.EQ.U32.AND P0, PT, R3, UR4, PT ;  /* 0x0000000403007c0c */ /* 0x002fe2000bf02070 */
[----:B---3--:R-:W-:-:S12]  /*51a0*/  IMAD.U32 R2, RZ, RZ, UR7 ;  /* 0x00000007ff027e24 */ /* 0x008fd8000f8e00ff */
[----:B------:R4:W-:Y:S04]  /*51b0*/  @P0 ATOMS.AND RZ, [UR8+0x14], R2 ;  /* 0x00001402ffff098c */ /* 0x0009e8000a800008 */
[----:B------:R4:W-:Y:S01]  /*51c0*/  @P0 ATOMS.AND RZ, [UR8+0x18], R0 ;  /* 0x00001800ffff098c */ /* 0x0009e2000a800008 */
[----:B------:R-:W-:Y:S05]  /*51d0*/  BRA `(.L_x_100) ;  /* 0x0000000000147947 */ /* 0x000fea0003800000 */
.L_x_99:
[----:B------:R-:W-:Y:S02]  /*51e0*/  MOV R2, 0x5200 ;  /* 0x0000520000027802 */ /* 0x000fe40000000f00 */
[----:B---3-5:R-:W-:Y:S05]  /*51f0*/  CALL.REL.NOINC `($__internal_0_$__cuda_sm10x_tcgen05_guardrail_trap_col_being_dealloced_not_returned_by_alloc) ;  /* 0x00000060005c7944 */ /* 0x028fea0003c00000 */
[----:B------:R-:W-:Y:S05]  /*5200*/  BRA `(.L_x_100) ;  /* 0x0000000000087947 */ /* 0x000fea0003800000 */
.L_x_98:
[----:B------:R-:W-:Y:S02]  /*5210*/  MOV R2, 0x5230 ;  /* 0x0000523000027802 */ /* 0x000fe40000000f00 */
[----:B---3-5:R-:W-:Y:S05]  /*5220*/  CALL.REL.NOINC `($__internal_2_$__cuda_sm10x_tcgen05_guardrail_trap_unallocated_columns_being_dealloced) ;  /* 0x0000006000687944 */ /* 0x028fea0003c00000 */
.L_x_100:
[----:B------:R-:W-:Y:S01]  /*5230*/  NOP ;  /* 0x0000000000007918 */ /* 0x000fe20000000000 */
[----:B----4-:R-:W-:Y:S05]  /*5240*/  EXIT ;  /* 0x000000000000794d */ /* 0x010fea0003800000 */
.L_x_72:
[----:B------:R-:W-:-:S09]  /*5250*/  UISETP.NE.OR UP0, UPT, UR18, 0x3, !UP3 ;  /* 0x000000031200788c */ /* 0x000fd2000df05670 */
[----:B------:R-:W-:Y:S05]  /*5260*/  BRA.U UP0, `(.L_x_101) ;  /* 0x00000015002c7547 */ /* 0x000fea000b800000 */
[----:B------:R-:W2:Y:S01]  /*5270*/  LDCU.64 UR4, c[0x0][0x888] ;  /* 0x00011100ff0477ac */ /* 0x000ea20008000a00 */
[----:B------:R-:W3:Y:S01]  /*5280*/  S2UR UR10, SR_CgaCtaId ;  /* 0x00000000000a79c3 */ /* 0x000ee20000008800 */
[----:B------:R-:W-:Y:S01]  /*5290*/  HFMA2 R10, -RZ, RZ, 0, 5.9604644775390625e-08 ;  /* 0x00000001ff0a7431 */ /* 0x000fe200000001ff */
[----:B------:R-:W-:Y:S01]  /*52a0*/  MOV R9, RZ ;  /* 0x000000ff00097202 */ /* 0x000fe20000000f00 */
[----:B------:R-:W4:Y:S01]  /*52b0*/  LDCU UR49, c[0x0][0x370] ;  /* 0x00006e00ff3177ac */ /* 0x000f220008000800 */
[----:B------:R-:W-:Y:S01]  /*52c0*/  HFMA2 R0, -RZ, RZ, 0, 0.00048828125 ;  /* 0x00001000ff007431 */ /* 0x000fe200000001ff */
[----:B------:R-:W4:Y:S03]  /*52d0*/  LDCU.128 UR52, c[0x0][0xb10] ;  /* 0x00016200ff3477ac */ /* 0x000f260008000c00 */
[----:B------:R-:W1:Y:S01]  /*52e0*/  LDC.64 R12, c[0x0][0x348] ;  /* 0x0000d200ff0c7b82 */ /* 0x000e620000000a00 */
[----:B------:R-:W3:Y:S01]  /*52f0*/  LDCU UR38, c[0x0][0x374] ;  /* 0x00006e80ff2677ac */ /* 0x000ee20008000800 */
[----:B------:R-:W3:Y:S01]  /*5300*/  LDCU.64 UR46, c[0x0][0x890] ;  /* 0x00011200ff2e77ac */ /* 0x000ee20008000a00 */
[----:B--2---:R-:W-:Y:S01]  /*5310*/  UISETP.NE.U32.AND UP0, UPT, UR4, URZ, UPT ;  /* 0x000000ff0400728c */ /* 0x004fe2000bf05070 */
[----:B------:R-:W2:Y:S01]  /*5320*/  LDCU UR30, c[0x0][0xb0c] ;  /* 0x00016180ff1e77ac */ /* 0x000ea20008000800 */
[----:B------:R-:W1:Y:S01]  /*5330*/  LDCU UR68, c[0x0][0xb20] ;  /* 0x00016400ff4477ac */ /* 0x000e620008000800 */
[----:B------:R-:W1:Y:S01]  /*5340*/  LDCU UR4, c[0x0][0xb30] ;  /* 0x00016600ff0477ac */ /* 0x000e620008000800 */
[----:B------:R-:W1:Y:S01]  /*5350*/  LDCU.128 UR56, c[0x0][0x980] ;  /* 0x00013000ff3877ac */ /* 0x000e620008000c00 */
[----:B------:R-:W-:Y:S01]  /*5360*/  UMOV UR31, 0x400 ;  /* 0x00000400001f7882 */ /* 0x000fe20000000000 */
[----:B----4-:R-:W-:-:S02]  /*5370*/  UIMAD.WIDE.U32 UR6, UR49, UR52, URZ ;  /* 0x00000034310672a5 */ /* 0x010fc4000f8e00ff */
[----:B---3--:R-:W-:Y:S02]  /*5380*/  UIMAD.WIDE.U32 UR8, UR38, UR55, URZ ;  /* 0x00000037260872a5 */ /* 0x008fe4000f8e00ff */
[----:B------:R-:W-:Y:S02]  /*5390*/  UISETP.NE.AND.EX UP6, UPT, UR5, URZ, UPT, UP0 ;  /* 0x000000ff0500728c */ /* 0x000fe4000bfc5300 */
[----:B------:R-:W-:Y:S02]  /*53a0*/  ULEA UR31, UR10, UR31, 0x18 ;  /* 0x0000001f0a1f7291 */ /* 0x000fe4000f8ec0ff */
[----:B------:R-:W-:Y:S02]  /*53b0*/  UISETP.NE.AND UP0, UPT, UR39, 0x1, UPT ;  /* 0x000000012700788c */ /* 0x000fe4000bf05270 */
[----:B------:R-:W-:Y:S02]  /*53c0*/  UISETP.NE.U32.AND UP0, UPT, UR46, URZ, UPT ;  /* 0x000000ff2e00728c */ /* 0x000fe4000bf05070 */
[----:B------:R-:W-:-:S02]  /*53d0*/  UIADD3 UR61, UPT, UPT, UR31, 0x1b8, URZ ;  /* 0x000001b81f3d7890 */ /* 0x000fc4000fffe0ff */
[----:B------:R-:W-:Y:S02]  /*53e0*/  UIADD3 UR60, UPT, UPT, UR31, 0x1f8, URZ ;  /* 0x000001f81f3c7890 */ /* 0x000fe4000fffe0ff */
[----:B------:R-:W-:Y:S02]  /*53f0*/  UIADD3 UR41, UPT, UPT, UR31, 0x1a0, URZ ;  /* 0x000001a01f297890 */ /* 0x000fe4000fffe0ff */
[----:B------:R-:W-:Y:S02]  /*5400*/  UIADD3 UR33, UPT, UPT, UR31, 0x1a8, URZ ;  /* 0x000001a81f217890 */ /* 0x000fe4000fffe0ff */
[----:B------:R-:W-:Y:S02]  /*5410*/  UIADD3 UR25, UPT, UPT, UR31, 0x1b0, URZ ;  /* 0x000001b01f197890 */ /* 0x000fe4000fffe0ff */
[----:B------:R-:W-:Y:S02]  /*5420*/  UISETP.GE.AND UP3, UPT, UR39, 0x1, UPT ;  /* 0x000000012700788c */ /* 0x000fe4000bf66270 */
[----:B------:R-:W-:Y:S01]  /*5430*/  UISETP.NE.AND.EX UP5, UPT, UR47, URZ, UPT, UP0 ;  /* 0x000000ff2f00728c */ /* 0x000fe2000bfa5300 */
[----:B------:R-:W-:Y:S01]  /*5440*/  UMOV UR66, UR7 ;  /* 0x0000000700427c82 */ /* 0x000fe20008000000 */
[----:B------:R-:W-:Y:S01]  /*5450*/  UMOV UR65, UR9 ;  /* 0x0000000900417c82 */ /* 0x000fe20008000000 */
[----:B--2---:R-:W-:-:S02]  /*5460*/  UISETP.NE.AND UP3, UPT, UR30, 0x1, UPT ;  /* 0x000000011e00788c */ /* 0x004fc4000bf65270 */
[----:B------:R-:W-:Y:S02]  /*5470*/  UISETP.NE.AND UP0, UPT, UR54, 0x1, UPT ;  /* 0x000000013600788c */ /* 0x000fe4000bf05270 */
[----:B------:R-:W-:Y:S01]  /*5480*/  UPLOP3.LUT UP2, UPT, UPT, UPT, UPT, 0x40, 0x4 ;  /* 0x000000000004789c */ /* 0x000fe20003f4e870 */
[----:B------:R-:W2:Y:S01]  /*5490*/  LDCU.64 UR22, c[0x0][0xb28] ;  /* 0x00016500ff1677ac */ /* 0x000ea20008000a00 */
[----:B------:R-:W3:Y:S01]  /*54a0*/  LDCU.64 UR50, c[0x0][0x990] ;  /* 0x00013200ff3277ac */ /* 0x000ee20008000a00 */
[----:B------:R-:W-:Y:S02]  /*54b0*/  UPRMT UR61, UR10, 0x654, UR61 ;  /* 0x000006540a3d7896 */ /* 0x000fe4000800003d */
[----:B------:R-:W-:Y:S02]  /*54c0*/  UPRMT UR60, URZ, 0x654, UR60 ;  /* 0x00000654ff3c7896 */ /* 0x000fe4000800003c */
[----:B------:R-:W-:Y:S02]  /*54d0*/  UPRMT UR64, UR10, 0x654, UR41 ;  /* 0x000006540a407896 */ /* 0x000fe40008000029 */
[----:B------:R-:W-:-:S02]  /*54e0*/  UPRMT UR63, UR10, 0x654, UR33 ;  /* 0x000006540a3f7896 */ /* 0x000fc40008000021 */
[----:B------:R-:W-:Y:S02]  /*54f0*/  UPRMT UR62, UR10, 0x654, UR25 ;  /* 0x000006540a3e7896 */ /* 0x000fe40008000019 */
[----:B------:R-:W-:Y:S02]  /*5500*/  USHF.R.U32.HI UR66, URZ, UR53, UR66 ;  /* 0x00000035ff427299 */ /* 0x000fe40008011642 */
[----:B-1----:R-:W-:Y:S02]  /*5510*/  USHF.R.U32.HI UR65, URZ, UR68, UR65 ;  /* 0x00000044ff417299 */ /* 0x002fe40008011641 */
[----:B------:R-:W-:Y:S02]  /*5520*/  UISETP.NE.AND UP4, UPT, UR4, 0x1, UPT ;  /* 0x000000010400788c */ /* 0x000fe4000bf85270 */
[----:B------:R-:W-:Y:S02]  /*5530*/  UISETP.NE.AND UP3, UPT, UR56, 0x1, UPT ;  /* 0x000000013800788c */ /* 0x000fe4000bf65270 */
[----:B--23--:R-:W-:-:S11]  /*5540*/  UISETP.NE.AND UP0, UPT, UR59, 0x1, UPT ;  /* 0x000000013b00788c */ /* 0x00cfd6000bf05270 */
.L_x_112:
[----:B------:R-:W-:Y:S04]  /*5550*/  SHF.L.U32 R3, R9, 0x1f, RZ ;  /* 0x0000001f09037819 */ /* 0x000fe800000006ff */
[----:B------:R-:W1:Y:S02]  /*5560*/  SYNCS.PHASECHK.TRANS64.TRYWAIT P0, [UR31+0x1f0], R3 ;  /* 0x0001f003ff0075a7 */ /* 0x000e64000800111f */
[----:B-12---:R-:W-:Y:S05]  /*5570*/  @!P0 BRA `(.L_x_102) ;  /* 0x0000005800248947 */ /* 0x006fea0003800000 */
.L_x_235:
[----:B------:R-:W2:Y:S01]  /*5580*/  LDS.128 R4, [UR31+0x230] ;  /* 0x0002301fff047984 */ /* 0x000ea20008000c00 */
[----:B------:R-:W-:Y:S01]  /*5590*/  UISETP.GE.AND UP0, UPT, UR39, 0x1, UPT ;  /* 0x000000012700788c */ /* 0x000fe2000bf06270 */
[----:B------:R-:W-:Y:S01]  /*55a0*/  @!PT LDS RZ, [RZ] ;  /* 0x00000000fffff984 */ /* 0x000fe20000000800 */
[----:B------:R-:W-:Y:S01]  /*55b0*/  @!PT LDS RZ, [RZ] ;  /* 0x00000000fffff984 */ /* 0x000fe20000000800 */
[----:B------:R-:W-:Y:S01]  /*55c0*/  @!PT LDS RZ, [RZ] ;  /* 0x00000000fffff984 */ /* 0x000fe20000000800 */
[----:B------:R-:W-:Y:S01]  /*55d0*/  @!PT LDS RZ, [RZ] ;  /* 0x00000000fffff984 */ /* 0x000fe20000000800 */
[----:B------:R3:W-:Y:S06]  /*55e0*/  MEMBAR.ALL.CTA ;  /* 0x0000000000007992 */ /* 0x0007ec0000008000 */
[----:B---3--:R-:W3:Y:S02]  /*55f0*/  FENCE.VIEW.ASYNC.S ;  /* 0x00000000000073c6 */ /* 0x008ee40000000000 */
[----:B---3--:R-:W-:Y:S01]  /*5600*/  SYNCS.ARRIVE.TRANS64.RED.A1T0 RZ, [UR60], RZ ;  /* 0x000000ffffff79a7 */ /* 0x008fe2000810043c */
[----:B--2---:R-:W-:Y:S11]  /*5610*/  LOP3.LUT P0, RZ, R6, 0x1, RZ, 0xc0, !PT ;  /* 0x0000000106ff7812 */ /* 0x004ff6000780c0ff */
[----:B------:R-:W-:Y:S02]  /*5620*/  @!UPT UIADD3 URZ, UPT, UPT, URZ, URZ, URZ ;  /* 0x000000fffffff290 */ /* 0x000fe4000fffe0ff */
[----:B------:R-:W-:Y:S01]  /*5630*/  VOTEU.ANY UP3, P0 ;  /* 0x0000000000ff7886 */ /* 0x000fe20000060100 */
[----:B------:R-:W-:Y:S11]  /*5640*/  PLOP3.LUT P0, PT, PT, PT, UP3, 0x80, 0x8 ;  /* 0x000000000008781c */ /* 0x000ff60003f0f038 */
[----:B------:R-:W-:Y:S02]  /*5650*/  @!UPT UIADD3 URZ, UPT, UPT, URZ, URZ, URZ ;  /* 0x000000fffffff290 */ /* 0x000fe4000fffe0ff */
[----:B-1----:R-:W-:Y:S02]  /*5660*/  @P0 MOV R3, R4 ;  /* 0x0000000400030202 */ /* 0x002fe40000000f00 */
[----:B------:R-:W-:Y:S02]  /*5670*/  @P0 LOP3.LUT R2, R5, 0xffff, RZ, 0xc0, !PT ;  /* 0x0000ffff05020812 */ /* 0x000fe400078ec0ff */
[----:B------:R-:W-:Y:S02]  /*5680*/  @P0 R2UR UR5, R3 ;  /* 0x00000000030502ca */ /* 0x000fe400000e0000 */
[----:B------:R-:W-:Y:S11]  /*5690*/  @P0 R2UR UR4, R2 ;  /* 0x00000000020402ca */ /* 0x000ff600000e0000 */
[----:B------:R-:W-:Y:S02]  /*56a0*/  @UP3 UMOV UR15, UR5 ;  /* 0x00000005000f3c82 */ /* 0x000fe40008000000 */
[----:B------:R-:W-:Y:S01]  /*56b0*/  @UP3 UMOV UR14, UR4 ;  /* 0x00000004000e3c82 */ /* 0x000fe20008000000 */
[----:B------:R-:W-:Y:S05]  /*56c0*/  BRA.U !UP0, `(.L_x_103) ;  /* 0x0000000108c07547 */ /* 0x000fea000b800000 */
[----:B------:R-:W-:Y:S02]  /*56d0*/  UIMAD.WIDE.U32 UR8, UR14, UR55, URZ ;  /* 0x000000370e0872a5 */ /* 0x000fe4000f8e00ff */
[----:B------:R-:W-:Y:S02]  /*56e0*/  UP2UR UR18, UPR, URZ, 0x4 ;  /* 0x00000004ff127883 */ /* 0x000fe40008000000 */
[----:B------:R-:W-:Y:S02]  /*56f0*/  UISETP.NE.AND UP2, UPT, UR54, 0x1, UPT ;  /* 0x000000013600788c */ /* 0x000fe4000bf45270 */
[----:B------:R-:W-:Y:S02]  /*5700*/  UIMAD.WIDE.U32 UR10, UR15, UR52, URZ ;  /* 0x000000340f0a72a5 */ /* 0x000fe4000f8e00ff */
[----:B------:R-:W-:Y:S02]  /*5710*/  USEL UR4, UR38, UR65, !UP2 ;  /* 0x0000004126047287 */ /* 0x000fe4000d000000 */
[----:B------:R-:W-:Y:S02]  /*5720*/  UISETP.NE.AND UP0, UPT, UR30, 0x1, UPT ;  /* 0x000000011e00788c */ /* 0x000fe4000bf05270 */
[----:B------:R-:W-:Y:S02]  /*5730*/  UP2UR UR19, UPR, URZ, 0x2 ;  /* 0x00000002ff137883 */ /* 0x000fe40008000000 */
[----:B------:R-:W-:Y:S02]  /*5740*/  UISETP.NE.AND UP1, UPT, UR39, 0x1, UPT ;  /* 0x000000012700788c */ /* 0x000fe4000bf25270 */
[----:B------:R-:W-:Y:S02]  /*5750*/  UIMAD.WIDE.U32 UR12, UR4, UR22, URZ ;  /* 0x00000016040c72a5 */ /* 0x000fe4000f8e00ff */
[----:B------:R-:W-:Y:S01]  /*5760*/  USEL UR7, UR49, UR66, !UP0 ;  /* 0x0000004231077287 */ /* 0x000fe2000c000000 */
[----:B------:R-:W-:Y:S02]  /*5770*/  UMOV UR5, UR9 ;  /* 0x0000000900057c82 */ /* 0x000fe40008000000 */
[----:B------:R-:W-:Y:S02]  /*5780*/  USHF.R.U32.HI UR6, URZ, UR68, UR5 ;  /* 0x00000044ff067299 */ /* 0x000fe40008011605 */
[----:B------:R-:W-:Y:S02]  /*5790*/  UIMAD.WIDE.U32 UR16, UR7, UR22, URZ ;  /* 0x00000016071072a5 */ /* 0x000fe4000f8e00ff */
[----:B------:R-:W-:Y:S02]  /*57a0*/  USEL UR6, UR14, UR6, !UP2 ;  /* 0x000000060e067287 */ /* 0x000fe4000d000000 */
[----:B------:R-:W-:Y:S01]  /*57b0*/  UISETP.NE.AND UP2, UPT, UR18, URZ, UPT ;  /* 0x000000ff1200728c */ /* 0x000fe2000bf45270 */
[----:B------:R-:W-:Y:S01]  /*57c0*/  UMOV UR5, UR11 ;  /* 0x0000000b00057c82 */ /* 0x000fe20008000000 */
[----:B------:R-:W-:Y:S02]  /*57d0*/  UIMAD.WIDE.U32 UR10, UR6, UR22, URZ ;  /* 0x00000016060a72a5 */ /* 0x000fe4000f8e00ff */
[----:B------:R-:W-:Y:S03]  /*57e0*/  USHF.R.U32.HI UR8, URZ, UR53, UR5 ;  /* 0x00000035ff087299 */ /* 0x000fe60008011605 */
[----:B------:R-:W-:Y:S02]  /*57f0*/  UMOV UR5, UR13 ;  /* 0x0000000d00057c82 */ /* 0x000fe40008000000 */
[----:B------:R-:W-:Y:S03]  /*5800*/  @UP1 USHF.R.U32.HI UR4, URZ, UR23, UR5 ;  /* 0x00000017ff041299 */ /* 0x000fe60008011605 */
[----:B------:R-:W-:Y:S01]  /*5810*/  UMOV UR5, UR17 ;  /* 0x0000001100057c82 */ /* 0x000fe20008000000 */
[----:B------:R-:W-:Y:S02]  /*5820*/  UIMAD UR4, UR39, UR4, URZ ;  /* 0x00000004270472a4 */ /* 0x000fe4000f8e02ff */
[----:B------:R-:W-:Y:S02]  /*5830*/  @UP1 USHF.R.U32.HI UR7, URZ, UR23, UR5 ;  /* 0x00000017ff071299 */ /* 0x000fe40008011605 */
[----:B------:R-:W-:Y:S02]  /*5840*/  USEL UR5, UR15, UR8, !UP0 ;  /* 0x000000080f057287 */ /* 0x000fe4000c000000 */
[----:B------:R-:W-:Y:S02]  /*5850*/  UIMAD UR8, UR39, UR7, URZ ;  /* 0x00000007270872a4 */ /* 0x000fe4000f8e02ff */
[----:B------:R-:W-:Y:S03]  /*5860*/  UISETP.GE.AND UP0, UPT, UR6, UR4, UPT ;  /* 0x000000040600728c */ /* 0x000fe6000bf06270 */
[----:B------:R-:W-:Y:S01]  /*5870*/  UMOV UR4, UR11 ;  /* 0x0000000b00047c82 */ /* 0x000fe20008000000 */
[----:B------:R-:W-:Y:S02]  /*5880*/  UISETP.GE.OR UP0, UPT, UR5, UR8, UP0 ;  /* 0x000000080500728c */ /* 0x000fe40008706670 */
[----:B------:R-:W-:Y:S02]  /*5890*/  USHF.R.U32.HI UR4, URZ, UR23, UR4 ;  /* 0x00000017ff047299 */ /* 0x000fe40008011604 */
[----:B------:R-:W-:Y:S02]  /*58a0*/  UIMAD.WIDE.U32 UR8, UR5, UR22, URZ ;  /* 0x00000016050872a5 */ /* 0x000fe4000f8e00ff */
[----:B------:R-:W-:Y:S04]  /*58b0*/  USEL UR10, UR6, UR4, !UP1 ;  /* 0x00000004060a7287 */ /* 0x000fe8000c800000 */
[----:B------:R-:W-:Y:S01]  /*58c0*/  UIADD3 UR11, UPT, UPT, -UR10, URZ, URZ ;  /* 0x000000ff0a0b7290 */ /* 0x000fe2000fffe1ff */
[----:B------:R-:W-:Y:S02]  /*58d0*/  @!UP0 UMOV UR4, UR9 ;  /* 0x0000000900048c82 */ /* 0x000fe40008000000 */
[----:B------:R-:W-:Y:S02]  /*58e0*/  @!UP0 USHF.R.U32.HI UR4, URZ, UR23, UR4 ;  /* 0x00000017ff048299 */ /* 0x000fe40008011604 */
[----:B------:R-:W-:Y:S02]  /*58f0*/  UIMAD UR8, UR39, UR11, UR6 ;  /* 0x0000000b270872a4 */ /* 0x000fe4000f8e0206 */
[----:B------:R-:W-:Y:S02]  /*5900*/  @!UP0 USEL UR4, UR5, UR4, !UP1 ;  /* 0x0000000405048287 */ /* 0x000fe4000c800000 */
[----:B------:R-:W-:Y:S02]  /*5910*/  UISETP.NE.AND UP1, UPT, UR19, URZ, UPT ;  /* 0x000000ff1300728c */ /* 0x000fe4000bf25270 */
[----:B------:R-:W-:Y:S02]  /*5920*/  @!UP0 UIMAD UR7, UR7, UR8, UR4 ;  /* 0x00000008070782a4 */ /* 0x000fe4000f8e0204 */
[----:B------:R-:W-:Y:S02]  /*5930*/  @!UP0 UIADD3 UR9, UPT, UPT, UR10, -UR4, URZ ;  /* 0x800000040a098290 */ /* 0x000fe4000fffe0ff */
[----:B------:R-:W-:Y:S02]  /*5940*/  UIADD3 UR8, UPT, UPT, -UR6, URZ, URZ ;  /* 0x000000ff06087290 */ /* 0x000fe4000fffe1ff */
[----:B------:R-:W-:Y:S02]  /*5950*/  UIADD3 UR4, UPT, UPT, -UR5, URZ, URZ ;  /* 0x000000ff05047290 */ /* 0x000fe4000fffe1ff */
[----:B------:R-:W-:Y:S03]  /*5960*/  @!UP0 UIMAD UR6, UR9, UR39, UR5 ;  /* 0x00000027090682a4 */ /* 0x000fe6000f8e0205 */
[----:B------:R-:W-:Y:S01]  /*5970*/  @!UP0 UMOV UR5, UR7 ;  /* 0x0000000700058c82 */ /* 0x000fe20008000000 */
[----:B------:R-:W-:Y:S02]  /*5980*/  UIMAD UR7, UR30, UR4, UR15 ;  /* 0x000000041e0772a4 */ /* 0x000fe4000f8e020f */
[----:B------:R-:W-:Y:S02]  /*5990*/  UIMAD UR4, UR54, UR8, UR14 ;  /* 0x00000008360472a4 */ /* 0x000fe4000f8e020e */
[----:B------:R-:W-:Y:S02]  /*59a0*/  UIMAD UR15, UR5, UR30, UR7 ;  /* 0x0000001e050f72a4 */ /* 0x000fe4000f8e0207 */
[----:B------:R-:W-:Y:S11]  /*59b0*/  UIMAD UR14, UR6, UR54, UR4 ;  /* 0x00000036060e72a4 */ /* 0x000ff6000f8e0204 */
[----:B------:R-:W-:Y:S01]  /*59c0*/  @!UPT UIADD3 URZ, UPT, UPT, URZ, URZ, URZ ;  /* 0x000000fffffff290 */ /* 0x000fe2000fffe0ff */
.L_x_103:
[----:B------:R-:W1:Y:S01]  /*59d0*/  @!UP4 LDCU.128 UR8, c[0x0][0xb10] ;  /* 0x00016200ff08c7ac */ /* 0x000e620008000c00 */
[----:B------:R-:W-:Y:S02]  /*59e0*/  ISETP.NE.U32.AND P1, PT, RZ, UR46, PT ;  /* 0x0000002eff007c0c */ /* 0x000fe4000bf25070 */
[----:B------:R-:W-:Y:S02]  /*59f0*/  SHF.L.U32 R8, R10, 0x1f, RZ ;  /* 0x0000001f0a087819 */ /* 0x000fe400000006ff */
[----:B------:R-:W-:Y:S01]  /*5a00*/  ISETP.NE.AND.EX P1, PT, RZ, UR47, PT, P1 ;  /* 0x0000002fff007c0c */ /* 0x000fe2000bf25310 */
[----:B------:R-:W2:Y:S01]  /*5a10*/  @!UP4 LDCU UR5, c[0x0][0xb0c] ;  /* 0x00016180ff05c7ac */ /* 0x000ea20008000800 */
[----:B------:R-:W-:Y:S02]  /*5a20*/  USHF.L.U32 UR42, UR20, 0x7, URZ ;  /* 0x00000007142a7899 */ /* 0x000fe400080006ff */
[----:B-1----:R-:W-:Y:S07]  /*5a30*/  UIMAD.WIDE.U32 UR6, UR15, UR8, URZ ;  /* 0x000000080f0672a5 */ /* 0x002fee000f8e00ff */
[----:B------:R-:W-:Y:S01]  /*5a40*/  @!UP4 UMOV UR4, UR7 ;  /* 0x000000070004cc82 */ /* 0x000fe20008000000 */
[----:B--2---:R-:W-:Y:S02]  /*5a50*/  @!UP4 UISETP.NE.AND UP0, UPT, UR5, 0x1, UPT ;  /* 0x000000010500c88c */ /* 0x004fe4000bf05270 */
[----:B------:R-:W-:Y:S02]  /*5a60*/  @!UP4 USHF.R.U32.HI UR4, URZ, UR9, UR4 ;  /* 0x00000009ff04c299 */ /* 0x000fe40008011604 */
[----:B------:R-:W-:Y:S02]  /*5a70*/  UIMAD.WIDE.U32 UR6, UR14, UR11, URZ ;  /* 0x0000000b0e0672a5 */ /* 0x000fe4000f8e00ff */
[----:B------:R-:W-:Y:S02]  /*5a80*/  @!UP4 USEL UR8, UR15, UR4, !UP0 ;  /* 0x000000040f08c287 */ /* 0x000fe4000c000000 */
[----:B------:R-:W-:Y:S03]  /*5a90*/  @!UP4 UISETP.NE.AND UP0, UPT, UR10, 0x1, UPT ;  /* 0x000000010a00c88c */ /* 0x000fe6000bf05270 */
[----:B------:R-:W-:Y:S02]  /*5aa0*/  @!UP4 UMOV UR6, UR7 ;  /* 0x000000070006cc82 */ /* 0x000fe40008000000 */
[----:B------:R-:W1:Y:S02]  /*5ab0*/  @!UP4 LDCU UR4, c[0x0][0xb20] ;  /* 0x00016400ff04c7ac */ /* 0x000e640008000800 */
[----:B-1----:R-:W-:Y:S04]  /*5ac0*/  @!UP4 USHF.R.U32.HI UR6, URZ, UR4, UR6 ;  /* 0x00000004ff06c299 */ /* 0x002fe80008011606 */
[----:B------:R-:W-:Y:S04]  /*5ad0*/  @!UP4 USEL UR6, UR14, UR6, !UP0 ;  /* 0x000000060e06c287 */ /* 0x000fe8000c000000 */
[----:B------:R-:W-:Y:S02]  /*5ae0*/  @!UP4 UIADD3 UR4, UPT, UPT, -UR8, UR6, URZ ;  /* 0x000000060804c290 */ /* 0x000fe4000fffe1ff */
[----:B------:R-:W-:Y:S02]  /*5af0*/  @!UP4 UIADD3 UR6, UPT, UPT, UR8, -UR6, URZ ;  /* 0x800000060806c290 */ /* 0x000fe4000fffe0ff */
[----:B------:R-:W-:Y:S02]  /*5b00*/  @!UP4 UIMAD UR15, UR4, UR5, UR15 ;  /* 0x00000005040fc2a4 */ /* 0x000fe4000f8e020f */
[----:B------:R-:W-:Y:S01]  /*5b10*/  @!UP4 UIMAD UR14, UR6, UR10, UR14 ;  /* 0x0000000a060ec2a4 */ /* 0x000fe2000f8e020e */
[----:B------:R-:W-:Y:S11]  /*5b20*/  BRA.U UP2, `(.L_x_104) ;  /* 0x0000000102107547 */ /* 0x000ff6000b800000 */
[----:B------:R-:W-:Y:S04]  /*5b30*/  MOV R3, UR67 ;  /* 0x0000004300037c02 */ /* 0x000fe80008000f00 */
[----:B------:R-:W-:Y:S04]  /*5b40*/  SHF.L.U32 R3, R3, 0x1f, RZ ;  /* 0x0000001f03037819 */ /* 0x000fe800000006ff */
[----:B------:R-:W1:Y:S02]  /*5b50*/  SYNCS.PHASECHK.TRANS64.TRYWAIT P2, [UR31+0x1e8], R3 ;  /* 0x0001e803ff0075a7 */ /* 0x000e64000804111f */
[----:B-1----:R-:W-:Y:S05]  /*5b60*/  @!P2 BRA `(.L_x_105) ;  /* 0x0000005000c0a947 */ /* 0x002fea0003800000 */
.L_x_104:
[----:B------:R-:W-:Y:S05]  /*5b70*/  BRA.U !UP5, `(.L_x_106) ;  /* 0x000000010d387547 */ /* 0x000fea000b800000 */
[----:B------:R-:W-:Y:S01]  /*5b80*/  UPLOP3.LUT UP1, UPT, UPT, UPT, UP6, 0x80, 0x8 ;  /* 0x000000000008789c */ /* 0x000fe20003f2f060 */
[----:B------:R-:W-:Y:S01]  /*5b90*/  IMAD.MOV.U32 R45, RZ, RZ, 0x1 ;  /* 0x00000001ff2d7424 */ /* 0x000fe200078e00ff */
[----:B------:R-:W2:Y:S04]  /*5ba0*/  LDCU.64 UR8, c[0x0][0x358] ;  /* 0x00006b00ff0877ac */ /* 0x000ea80008000a00 */
[----:B------:R-:W-:Y:S05]  /*5bb0*/  PLOP3.LUT P2, PT, PT, PT, UP1, 0x80, 0x8 ;  /* 0x000000000008781c */ /* 0x000fea0003f4f018 */
[----:B------:R-:W3:Y:S01]  /*5bc0*/  @UP1 LDCU.64 UR4, c[0x0][0x888] ;  /* 0x00011100ff0417ac */ /* 0x000ee20008000a00 */
[----:B------:R-:W-:Y:S04]  /*5bd0*/  @UP1 UIMAD UR6, UR48, UR46, URZ ;  /* 0x0000002e300612a4 */ /* 0x000fe8000f8e02ff */
[----:B---3--:R-:W-:Y:S06]  /*5be0*/  @UP1 UIMAD.WIDE UR4, UR6, 0x4, UR4 ;  /* 0x00000004060418a5 */ /* 0x008fec000f8e0204 */
[----:B-1----:R-:W-:Y:S01]  /*5bf0*/  IMAD.U32 R2, RZ, RZ, UR4 ;  /* 0x00000004ff027e24 */ /* 0x002fe2000f8e00ff */
[----:B------:R-:W-:Y:S04]  /*5c00*/  MOV R3, UR5 ;  /* 0x0000000500037c02 */ /* 0x000fe80008000f00 */
[----:B------:R-:W1:Y:S01]  /*5c10*/  @!UP1 LDCU UR4, c[0x0][0x880] ;  /* 0x00011000ff0497ac */ /* 0x000e620008000800 */
[----:B--2--5:R2:W5:Y:S02]  /*5c20*/  @P2 LDG.E R27, desc[UR8][R2.64] ;  /* 0x00000008021b2981 */ /* 0x024564000c1e1900 */
[----:B--2---:R-:W-:Y:S05]  /*5c30*/  HFMA2 R2, -RZ, RZ, 0, 5.9604644775390625e-08 ;  /* 0x00000001ff027431 */ /* 0x004fea00000001ff */
[----:B------:R-:W-:Y:S01]  /*5c40*/  @!P2 PRMT R45, R2, 0x7610, R45 ;  /* 0x00007610022da816 */ /* 0x000fe2000000002d */
[----:B-1----:R-:W-:Y:S07]  /*5c50*/  @!P2 IMAD.U32 R27, RZ, RZ, UR4 ;  /* 0x00000004ff1bae24 */ /* 0x002fee000f8e00ff */
.L_x_106:
[----:B-----5:R-:W-:Y:S01]  /*5c60*/  @!P1 FSETP.EQ.AND P3, PT, R27, RZ, PT ;  /* 0x000000ff1b00920b */ /* 0x020fe20003f62000 */
[----:B------:R-:W-:Y:S01]  /*5c70*/  @!UPT UIADD3 URZ, UPT, UPT, URZ, URZ, URZ ;  /* 0x000000fffffff290 */ /* 0x000fe2000fffe0ff */
[----:B------:R-:W-:Y:S11]  /*5c80*/  @!P1 BRA `(.L_x_107) ;  /* 0x0000000000149947 */ /* 0x000ff60003800000 */
[----:B------:R-:W-:Y:S02]  /*5c90*/  LOP3.LUT P1, RZ, R45, 0xff, RZ, 0xc0, !PT ;  /* 0x000000ff2dff7812 */ /* 0x000fe4000782c0ff */
[----:B------:R-:W-:Y:S04]  /*5ca0*/  PLOP3.LUT P3, PT, PT, PT, UP1, 0x80, 0x8 ;  /* 0x000000000008781c */ /* 0x000fe80003f6f018 */
[----:B------:R-:W-:Y:S07]  /*5cb0*/  PLOP3.LUT P3, PT, P3, PT, PT, 0x8, 0x80 ;  /* 0x000000000080781c */ /* 0x000fee0001f6e170 */
[----:B------:R-:W-:Y:S11]  /*5cc0*/  @P1 FSETP.EQ.AND P3, PT, R27, RZ, PT ;  /* 0x000000ff1b00120b */ /* 0x000ff60003f62000 */
[----:B------:R-:W-:Y:S02]  /*5cd0*/  @!UPT UIADD3 URZ, UPT, UPT, URZ, URZ, URZ ;  /* 0x000000fffffff290 */ /* 0x000fe4000fffe0ff */
.L_x_107:
[----:B------:R-:W-:Y:S01]  /*5ce0*/  USHF.L.U32 UR43, UR45, 0x6, URZ ;  /* 0x000000062d2b7899 */ /* 0x000fe200080006ff */
[----:B------:R-:W2:Y:S01]  /*5cf0*/  SYNCS.PHASECHK.TRANS64.TRYWAIT P1, [UR31+0x1c0], R8 ;  /* 0x0001c008ff0075a7 */ /* 0x000ea2000802111f */
[----:B------:R-:W-:Y:S02]  /*5d00*/  UISETP.NE.AND UP0, UPT, UR56, 0x1, UPT ;  /* 0x000000013800788c */ /* 0x000fe4000bf05270 */
[----:B------:R-:W-:Y:S01]  /*5d10*/  UIMAD.WIDE.U32 UR4, UR43, UR57, URZ ;  /* 0x000000392b0472a5 */ /* 0x000fe2000f8e00ff */
[----:B------:R-:W-:Y:S04]  /*5d20*/  ELECT P2, URZ, PT ;  /* 0x0000000000ff782f */ /* 0x000fe80003840000 */
[----:B------:R-:W-:Y:S02]  /*5d30*/  PLOP3.LUT P2, PT, P3, P2, PT, 0xf2, 0x2f ;  /* 0x00000000002f781c */ /* 0x000fe40001f45e72 */
[----:B------:R-:W-:Y:S02]  /*5d40*/  UMOV UR4, UR5 ;  /* 0x0000000500047c82 */ /* 0x000fe40008000000 */
[----:B------:R-:W-:Y:S04]  /*5d50*/  USHF.R.U32.HI UR4, URZ, UR58, UR4 ;  /* 0x0000003aff047299 */ /* 0x000fe80008011604 */
[----:B------:R-:W-:Y:S02]  /*5d60*/  USEL UR44, UR43, UR4, !UP0 ;  /* 0x000000042b2c7287 */ /* 0x000fe4000c000000 */
[----:B------:R-:W-:Y:S02]  /*5d70*/  UISETP.NE.AND UP0, UPT, UR59, 0x1, UPT ;  /* 0x000000013b00788c */ /* 0x000fe4000bf05270 */
[----:B------:R-:W-:Y:S07]  /*5d80*/  UIMAD.WIDE.U32 UR4, UR44, UR50, URZ ;  /* 0x000000322c0472a5 */ /* 0x000fee000f8e00ff */
[----:B------:R-:W-:Y:S02]  /*5d90*/  UMOV UR4, UR5 ;  /* 0x0000000500047c82 */ /* 0x000fe40008000000 */
[----:B------:R-:W-:Y:S04]  /*5da0*/  USHF.R.U32.HI UR4, URZ, UR51, UR4 ;  /* 0x00000033ff047299 */ /* 0x000fe80008011604 */
[----:B------:R-:W-:Y:S02]  /*5db0*/  USEL UR45, UR44, UR4, !UP0 ;  /* 0x000000042c2d7287 */ /* 0x000fe4000c000000 */
[----:B------:R-:W-:Y:S02]  /*5dc0*/  UIADD3 UR4, UPT, UPT, -UR44, URZ, URZ ;  /* 0x000000ff2c047290 */ /* 0x000fe4000fffe1ff */
[----:B------:R-:W-:Y:S02]  /*5dd0*/  UIADD3 UR5, UPT, UPT, -UR45, URZ, URZ ;  /* 0x000000ff2d057290 */ /* 0x000fe4000fffe1ff */
[----:B------:R-:W-:Y:S02]  /*5de0*/  UIMAD UR43, UR56, UR4, UR43 ;  /* 0x00000004382b72a4 */ /* 0x000fe4000f8e022b */
[----:B------:R-:W-:Y:S01]  /*5df0*/  UIMAD UR44, UR59, UR5, UR44 ;  /* 0x000000053b2c72a4 */ /* 0x000fe2000f8e022c */
[----:B--2---:R-:W-:Y:S11]  /*5e00*/  @!P1 BRA `(.L_x_108) ;  /* 0x0000005000309947 */ /* 0x004ff60003800000 */
.L_x_238:
[----:B-1----:R-:W-:Y:S01]  /*5e10*/  @!P2 IADD3 R3, P1, PT, R12, 0x580, RZ ;  /* 0x000005800c03a810 */ /* 0x002fe20007f3e0ff */
[----:B------:R-:W-:Y:S01]  /*5e20*/  VOTEU.ALL UP0, P2 ;  /* 0x0000000000ff7886 */ /* 0x000fe20001000000 */
[----:B------:R-:W-:Y:S01]  /*5e30*/  UMOV UR9, UR41 ;  /* 0x0000002900097c82 */ /* 0x000fe20008000000 */
[----:B------:R-:W-:Y:S01]  /*5e40*/  UMOV UR11, UR43 ;  /* 0x0000002b000b7c82 */ /* 0x000fe20008000000 */
[----:B------:R-:W-:Y:S01]  /*5e50*/  @!P2 R2UR UR5, R3 ;  /* 0x000000000305a2ca */ /* 0x000fe200000e0000 */
[----:B------:R-:W-:Y:S01]  /*5e60*/  @!P2 IMAD.X R2, RZ, RZ, R13, P1 ;  /* 0x000000ffff02a224 */ /* 0x000fe200008e060d */
[----:B------:R-:W-:Y:S02]  /*5e70*/  @!UP0 UPRMT UR6, URZ, 0x40, URZ ;  /* 0x00000040ff068896 */ /* 0x000fe400080000ff */
[----:B------:R-:W-:Y:S02]  /*5e80*/  @!UP0 UIADD3 UR40, UPT, UPT, UR31, 0x300, URZ ;  /* 0x000003001f288890 */ /* 0x000fe4000fffe0ff */
[----:B------:R-:W-:Y:S01]  /*5e90*/  @!P2 R2UR UR4, R2 ;  /* 0x000000000204a2ca */ /* 0x000fe200000e0000 */
[----:B------:R-:W-:Y:S02]  /*5ea0*/  @!UP0 UPRMT UR6, UR6, 0x5410, URZ ;  /* 0x0000541006068896 */ /* 0x000fe400080000ff */
[----:B------:R-:W-:Y:S02]  /*5eb0*/  @!UP0 UIADD3 UR10, UPT, UPT, UR42, 0x40, URZ ;  /* 0x000000402a0a8890 */ /* 0x000fe4000fffe0ff */
[----:B------:R-:W-:Y:S02]  /*5ec0*/  @!UP0 UIADD3 UR8, UPT, UPT, UR31, 0xb00, URZ ;  /* 0x00000b001f088890 */ /* 0x000fe4000fffe0ff */
[----:B------:R-:W-:Y:S01]  /*5ed0*/  IMAD.U32 R2, RZ, RZ, UR5 ;  /* 0x00000005ff027e24 */ /* 0x000fe2000f8e00ff */
[----:B------:R-:W-:Y:S01]  /*5ee0*/  VOTEU.ALL UP0, P2 ;  /* 0x0000000000ff7886 */ /* 0x000fe20001000000 */
[----:B------:R-:W-:Y:S01]  /*5ef0*/  UMOV UR12, UR44 ;  /* 0x0000002c000c7c82 */ /* 0x000fe20008000000 */
[----:B------:R-:W-:Y:S03]  /*5f00*/  UMOV UR13, UR45 ;  /* 0x0000002d000d7c82 */ /* 0x000fe60008000000 */
[----:B------:R-:W-:Y:S01]  /*5f10*/  IMAD.U32 R3, RZ, RZ, UR4 ;  /* 0x00000004ff037e24 */ /* 0x000fe2000f8e00ff */
[----:B------:R-:W-:Y:S01]  /*5f20*/  @!P2 R2UR UR4, R2 ;  /* 0x000000000204a2ca */ /* 0x000fe200000e0000 */
[----:B------:R-:W-:Y:S03]  /*5f30*/  @!P2 IMAD.MOV.U32 R2, RZ, RZ, 0x1000 ;  /* 0x00001000ff02a424 */ /* 0x000fe600078e00ff */
[----:B------:R-:W-:Y:S11]  /*5f40*/  @!P2 R2UR UR5, R3 ;  /* 0x000000000305a2ca */ /* 0x000ff600000e0000 */
[----:B------:R-:W-:Y:S02]  /*5f50*/  @!UPT UIADD3 URZ, UPT, UPT, URZ, URZ, URZ ;  /* 0x000000fffffff290 */ /* 0x000fe4000fffe0ff */
[----:B------:R1:W-:Y:S01]  /*5f60*/  @!UP0 UTMALDG.4D.IM2COL [UR40], [UR4], UR6 ;  /* 0x00000028040083b4 */ /* 0x0003e20008058006 */
[----:B------:R-:W-:Y:S05]  /*5f70*/  VOTEU.ALL UP0, P2 ;  /* 0x0000000000ff7886 */ /* 0x000fea0001000000 */
[----:B------:R1:W-:Y:S01]  /*5f80*/  @!UP0 UTMALDG.4D.IM2COL [UR8], [UR4], UR6 ;  /* 0x00000008040083b4 */ /* 0x0003e20008058006 */
[----:B------:R1:W-:Y:S01]  /*5f90*/  @!P2 SYNCS.ARRIVE.TRANS64.RED.A0TR RZ, [UR31+0x1a0], R2 ;  /* 0x0001a002ffffa9a7 */ /* 0x0003e2000830041f */
[----:B------:R-:W-:Y:S01]  /*5fa0*/  SYNCS.ARRIVE.TRANS64.RED.A1T0 RZ, [UR64], RZ ;  /* 0x000000ffffff79a7 */ /* 0x000fe20008100440 */
[----:B------:R-:W2:Y:S02]  /*5fb0*/  SYNCS.PHASECHK.TRANS64.TRYWAIT P1, [UR31+0x1c8], R8 ;  /* 0x0001c808ff0075a7 */ /* 0x000ea4000802111f */
[----:B-12---:R-:W-:Y:S05]  /*5fc0*/  @!P1 BRA `(.L_x_109) ;  /* 0x0000004c00d89947 */ /* 0x006fea0003800000 */
.L_x_240:
[----:B------:R-:W-:Y:S01]  /*5fd0*/  @!P2 IADD3 R3, P1, PT, R12, 0x580, RZ ;  /* 0x000005800c03a810 */ /* 0x000fe20007f3e0ff */
[----:B------:R-:W-:Y:S01]  /*5fe0*/  VOTEU.ALL UP0, P2 ;  /* 0x0000000000ff7886 */ /* 0x000fe20001000000 */
[----:B------:R-:W-:Y:S01]  /*5ff0*/  UMOV UR35, UR43 ;  /* 0x0000002b00237c82 */ /* 0x000fe20008000000 */
[----:B------:R-:W-:Y:S01]  /*6000*/  UMOV UR36, UR44 ;  /* 0x0000002c00247c82 */ /* 0x000fe20008000000 */
[----:B------:R-:W-:Y:S01]  /*6010*/  @!P2 R2UR UR5, R3 ;  /* 0x000000000305a2ca */ /* 0x000fe200000e0000 */
[----:B-1----:R-:W-:Y:S01]  /*6020*/  @!P2 IMAD.X R2, RZ, RZ, R13, P1 ;  /* 0x000000ffff02a224 */ /* 0x002fe200008e060d */
[----:B------:R-:W-:Y:S02]  /*6030*/  @!UP0 UPRMT UR6, URZ, 0x40, URZ ;  /* 0x00000040ff068896 */ /* 0x000fe400080000ff */
[----:B------:R-:W-:Y:S02]  /*6040*/  @!UP0 UIADD3 UR34, UPT, UPT, UR42, 0x10, URZ ;  /* 0x000000102a228890 */ /* 0x000fe4000fffe0ff */
[----:B------:R-:W-:Y:S01]  /*6050*/  @!P2 R2UR UR4, R2 ;  /* 0x000000000204a2ca */ /* 0x000fe200000e0000 */
[----:B------:R-:W-:Y:S02]  /*6060*/  @!UP0 UIADD3 UR32, UPT, UPT, UR31, 0x1300, URZ ;  /* 0x000013001f208890 */ /* 0x000fe4000fffe0ff */
[----:B------:R-:W-:Y:S02]  /*6070*/  @!UP0 UPRMT UR6, UR6, 0x5410, URZ ;  /* 0x0000541006068896 */ /* 0x000fe400080000ff */
[----:B------:R-:W-:Y:S02]  /*6080*/  @!UP0 UIADD3 UR10, UPT, UPT, UR42, 0x50, URZ ;  /* 0x000000502a0a8890 */ /* 0x000fe4000fffe0ff */
[----:B------:R-:W-:Y:S01]  /*6090*/  IMAD.U32 R2, RZ, RZ, UR5 ;  /* 0x00000005ff027e24 */ /* 0x000fe2000f8e00ff */
[----:B------:R-:W-:Y:S01]  /*60a0*/  @!UP0 UIADD3 UR8, UPT, UPT, UR31, 0x1b00, URZ ;  /* 0x00001b001f088890 */ /* 0x000fe2000fffe0ff */
[----:B------:R-:W-:Y:S01]  /*60b0*/  VOTEU.ALL UP0, P2 ;  /* 0x0000000000ff7886 */ /* 0x000fe20001000000 */
[----:B------:R-:W-:Y:S01]  /*60c0*/  UMOV UR37, UR45 ;  /* 0x0000002d00257c82 */ /* 0x000fe20008000000 */
[----:B------:R-:W-:Y:S02]  /*60d0*/  UMOV UR9, UR33 ;  /* 0x0000002100097c82 */ /* 0x000fe40008000000 */
[----:B------:R-:W-:Y:S01]  /*60e0*/  IMAD.U32 R3, RZ, RZ, UR4 ;  /* 0x00000004ff037e24 */ /* 0x000fe2000f8e00ff */
[----:B------:R-:W-:Y:S01]  /*60f0*/  @!P2 R2UR UR4, R2 ;  /* 0x000000000204a2ca */ /* 0x000fe200000e0000 */
[----:B------:R-:W-:Y:S01]  /*6100*/  @!P2 IMAD.MOV.U32 R2, RZ, RZ, 0x1000 ;  /* 0x00001000ff02a424 */ /* 0x000fe200078e00ff */
[----:B------:R-:W-:Y:S01]  /*6110*/  UMOV UR11, UR43 ;  /* 0x0000002b000b7c82 */ /* 0x000fe20008000000 */
[----:B------:R-:W-:Y:S01]  /*6120*/  UMOV UR12, UR44 ;  /* 0x0000002c000c7c82 */ /* 0x000fe20008000000 */
[----:B------:R-:W-:Y:S01]  /*6130*/  @!P2 R2UR UR5, R3 ;  /* 0x000000000305a2ca */ /* 0x000fe200000e0000 */
[----:B------:R-:W-:Y:S11]  /*6140*/  UMOV UR13, UR45 ;  /* 0x0000002d000d7c82 */ /* 0x000ff60008000000 */
[----:B------:R-:W-:Y:S01]  /*6150*/  @!UPT UIADD3 URZ, UPT, UPT, URZ, URZ, URZ ;  /* 0x000000fffffff290 */ /* 0x000fe2000fffe0ff */
[----:B------:R1:W-:Y:S01]  /*6160*/  @!UP0 UTMALDG.4D.IM2COL [UR32], [UR4], UR6 ;  /* 0x00000020040083b4 */ /* 0x0003e20008058006 */
[----:B------:R-:W-:Y:S05]  /*6170*/  VOTEU.ALL UP0, P2 ;  /* 0x0000000000ff7886 */ /* 0x000fea0001000000 */
[----:B------:R1:W-:Y:S01]  /*6180*/  @!UP0 UTMALDG.4D.IM2COL [UR8], [UR4], UR6 ;  /* 0x00000008040083b4 */ /* 0x0003e20008058006 */
[----:B------:R1:W-:Y:S01]  /*6190*/  @!P2 SYNCS.ARRIVE.TRANS64.RED.A0TR RZ, [UR31+0x1a8], R2 ;  /* 0x0001a802ffffa9a7 */ /* 0x0003e2000830041f */
[----:B------:R-:W-:Y:S01]  /*61a0*/  SYNCS.ARRIVE.TRANS64.RED.A1T0 RZ, [UR63], RZ ;  /* 0x000000ffffff79a7 */ /* 0x000fe2000810043f */
[----:B------:R-:W2:Y:S02]  /*61b0*/  SYNCS.PHASECHK.TRANS64.TRYWAIT P1, [UR31+0x1d0], R8 ;  /* 0x0001d008ff0075a7 */ /* 0x000ea4000802111f */
[----:B-12---:R-:W-:Y:S05]  /*61c0*/  @!P1 BRA `(.L_x_110) ;  /* 0x0000004c00709947 */ /* 0x006fea0003800000 */
.L_x_242:
[----:B------:R-:W-:Y:S01]  /*61d0*/  @!P2 IADD3 R3, P1, PT, R12, 0x580, RZ ;  /* 0x000005800c03a810 */ /* 0x000fe20007f3e0ff */
[----:B------:R-:W-:Y:S01]  /*61e0*/  VOTEU.ALL UP0, P2 ;  /* 0x0000000000ff7886 */ /* 0x000fe20001000000 */
[----:B------:R-:W-:Y:S01]  /*61f0*/  UMOV UR27, UR43 ;  /* 0x0000002b001b7c82 */ /* 0x000fe20008000000 */
[----:B------:R-:W-:Y:S01]  /*6200*/  UMOV UR28, UR44 ;  /* 0x0000002c001c7c82 */ /* 0x000fe20008000000 */
[----:B------:R-:W-:Y:S01]  /*6210*/  @!P2 R2UR UR5, R3 ;  /* 0x000000000305a2ca */ /* 0x000fe200000e0000 */
[----:B-1----:R-:W-:Y:S01]  /*6220*/  @!P2 IMAD.X R2, RZ, RZ, R13, P1 ;  /* 0x000000ffff02a224 */ /* 0x002fe200008e060d */
[----:B------:R-:W-:Y:S01]  /*6230*/  @!UP0 UPRMT UR6, URZ, 0x40, URZ ;  /* 0x00000040ff068896 */ /* 0x000fe200080000ff */
[----:B------:R-:W-:Y:S01]  /*6240*/  @P0 SHF.R.U32.HI R4, RZ, 0x10, R5 ;  /* 0x00000010ff040819 */ /* 0x000fe20000011605 */
[----:B------:R-:W-:Y:S02]  /*6250*/  @!UP0 UIADD3 UR26, UPT, UPT, UR42, 0x20, URZ ;  /* 0x000000202a1a8890 */ /* 0x000fe4000fffe0ff */
[----:B------:R-:W-:Y:S01]  /*6260*/  @!P2 R2UR UR4, R2 ;  /* 0x000000000204a2ca */ /* 0x000fe200000e0000 */
[----:B------:R-:W-:Y:S01]  /*6270*/  @!UP0 UIADD3 UR24, UPT, UPT, UR31, 0x2300, URZ ;  /* 0x000023001f188890 */ /* 0x000fe2000fffe0ff */
[----:B------:R-:W-:Y:S01]  /*6280*/  @P0 R2UR UR48, R4 ;  /* 0x00000000043002ca */ /* 0x000fe200000e0000 */
        /* <DEDUP_REMOVED lines=22> */
.L_x_244:
[----:B------:R-:W-:Y:S01]  /*63f0*/  UPLOP3.LUT UP2, UPT, UPT, UPT, UPT, 0x80, 0x8 ;  /* 0x000000000008789c */ /* 0x000fe20003f4f070 */
[----:B------:R-:W-:Y:S01]  /*6400*/  @!P2 IADD3 R3, P0, PT, R12, 0x580, RZ ;  /* 0x000005800c03a810 */ /* 0x000fe20007f1e0ff */
[----:B------:R-:W-:Y:S01]  /*6410*/  UMOV UR19, UR43 ;  /* 0x0000002b00137c82 */ /* 0x000fe20008000000 */
[----:B------:R-:W-:Y:S01]  /*6420*/  UMOV UR20, UR44 ;  /* 0x0000002c00147c82 */ /* 0x000fe20008000000 */
[----:B------:R-:W-:Y:S01]  /*6430*/  UMOV UR21, UR45 ;  /* 0x0000002d00157c82 */ /* 0x000fe20008000000 */
[----:B------:R-:W-:Y:S01]  /*6440*/  @!P2 R2UR UR5, R3 ;  /* 0x000000000305a2ca */ /* 0x000fe200000e0000 */
[----:B-1----:R-:W-:Y:S01]  /*6450*/  @!P2 IMAD.X R2, RZ, RZ, R13, P0 ;  /* 0x000000ffff02a224 */ /* 0x002fe200000e060d */
[----:B------:R-:W-:Y:S01]  /*6460*/  UMOV UR11, UR43 ;  /* 0x0000002b000b7c82 */ /* 0x000fe20008000000 */
[----:B------:R-:W-:Y:S01]  /*6470*/  UMOV UR12, UR44 ;  /* 0x0000002c000c7c82 */ /* 0x000fe20008000000 */
[----:B------:R-:W-:Y:S01]  /*6480*/  VOTEU.ALL UP0, P2 ;  /* 0x0000000000ff7886 */ /* 0x000fe20001000000 */
[----:B------:R-:W-:Y:S01]  /*6490*/  UMOV UR13, UR45 ;  /* 0x0000002d000d7c82 */ /* 0x000fe20008000000 */
[----:B------:R-:W-:Y:S02]  /*64a0*/  @!P2 R2UR UR4, R2 ;  /* 0x000000000204a2ca */ /* 0x000fe400000e0000 */
[----:B------:R-:W-:Y:S01]  /*64b0*/  R2UR UR24, R47 ;  /* 0x000000002f1872ca */ /* 0x000fe200000e0000 */
[----:B------:R-:W-:Y:S01]  /*64c0*/  @!UP0 UPRMT UR6, URZ, 0x40, URZ ;  /* 0x00000040ff068896 */ /* 0x000fe200080000ff */
[----:B------:R-:W-:Y:S01]  /*64d0*/  R2UR UR7, R48 ;  /* 0x00000000300772ca */ /* 0x000fe200000e0000 */
[----:B------:R-:W-:Y:S01]  /*64e0*/  @!UP0 UIADD3 UR18, UPT, UPT, UR42, 0x30, URZ ;  /* 0x000000302a128890 */ /* 0x000fe2000fffe0ff */
[----:B------:R-:W-:Y:S01]  /*64f0*/  LOP3.LUT R10, R10, 0x1, RZ, 0x3c, !PT ;  /* 0x000000010a0a7812 */ /* 0x000fe200078e3cff */
[----:B------:R-:W-:Y:S01]  /*6500*/  IMAD.U32 R2, RZ, RZ, UR5 ;  /* 0x00000005ff027e24 */ /* 0x000fe2000f8e00ff */
[----:B------:R-:W-:Y:S01]  /*6510*/  @!UP0 UIADD3 UR16, UPT, UPT, UR31, 0x3300, URZ ;  /* 0x000033001f108890 */ /* 0x000fe2000fffe0ff */
[----:B------:R-:W-:Y:S01]  /*6520*/  LOP3.LUT R9, R9, 0x1, RZ, 0x3c, !PT ;  /* 0x0000000109097812 */ /* 0x000fe200078e3cff */
[----:B------:R-:W-:Y:S02]  /*6530*/  @!UP0 UIADD3 UR17, UPT, UPT, UR31, 0x1b8, URZ ;  /* 0x000001b81f118890 */ /* 0x000fe4000fffe0ff */
[----:B------:R-:W-:Y:S01]  /*6540*/  @!UP0 UPRMT UR6, UR6, 0x5410, URZ ;  /* 0x0000541006068896 */ /* 0x000fe200080000ff */
[----:B------:R-:W-:Y:S01]  /*6550*/  IMAD.U32 R3, RZ, RZ, UR4 ;  /* 0x00000004ff037e24 */ /* 0x000fe2000f8e00ff */
[----:B------:R-:W-:Y:S01]  /*6560*/  @!P2 R2UR UR4, R2 ;  /* 0x000000000204a2ca */ /* 0x000fe200000e0000 */
[----:B------:R-:W-:Y:S02]  /*6570*/  @!UP0 UIADD3 UR10, UPT, UPT, UR42, 0x70, URZ ;  /* 0x000000702a0a8890 */ /* 0x000fe4000fffe0ff */
[----:B------:R-:W-:Y:S01]  /*6580*/  @!UP0 UIADD3 UR8, UPT, UPT, UR31, 0x3b00, URZ ;  /* 0x00003b001f088890 */ /* 0x000fe2000fffe0ff */
[----:B------:R-:W-:Y:S01]  /*6590*/  @!P2 R2UR UR5, R3 ;  /* 0x000000000305a2ca */ /* 0x000fe200000e0000 */
[----:B------:R-:W-:Y:S01]  /*65a0*/  VOTEU.ALL UP0, P2 ;  /* 0x0000000000ff7886 */ /* 0x000fe20001000000 */
[----:B------:R-:W-:Y:S01]  /*65b0*/  UMOV UR9, UR17 ;  /* 0x0000001100097c82 */ /* 0x000fe20008000000 */
[----:B------:R-:W-:Y:S10]  /*65c0*/  UIADD3 UR45, UPT, UPT, UR15, UR7, URZ ;  /* 0x000000070f2d7290 */ /* 0x000ff4000fffe0ff */
[----:B------:R1:W-:Y:S01]  /*65d0*/  @!UP0 UTMALDG.4D.IM2COL [UR16], [UR4], UR6 ;  /* 0x00000010040083b4 */ /* 0x0003e20008058006 */
[----:B------:R-:W-:Y:S05]  /*65e0*/  VOTEU.ALL UP0, P2 ;  /* 0x0000000000ff7886 */ /* 0x000fea0001000000 */
[----:B------:R2:W-:Y:S01]  /*65f0*/  @!UP0 UTMALDG.4D.IM2COL [UR8], [UR4], UR6 ;  /* 0x00000008040083b4 */ /* 0x0005e20008058006 */
[----:B------:R2:W-:Y:S01]  /*6600*/  @!P2 SYNCS.ARRIVE.TRANS64.RED.A0TR RZ, [UR31+0x1b8], R0 ;  /* 0x0001b800ffffa9a7 */ /* 0x0005e2000830041f */
[----:B------:R-:W-:Y:S01]  /*6610*/  SYNCS.ARRIVE.TRANS64.RED.A1T0 RZ, [UR61], RZ ;  /* 0x000000ffffff79a7 */ /* 0x000fe2000810043d */
[----:B-1----:R-:W-:Y:S01]  /*6620*/  UIADD3 UR20, UPT, UPT, UR14, UR24, URZ ;  /* 0x000000180e147290 */ /* 0x002fe2000fffe0ff */
[----:B------:R-:W-:Y:S11]  /*6630*/  BRA.U UP3, `(.L_x_112) ;  /* 0xffffffed03c47547 */ /* 0x000ff6000b83ffff */
[----:B------:R-:W-:-:S04]  /*6640*/  SHF.L.U32 R2, R10, 0x1f, RZ ;  /* 0x0000001f0a027819 */ /* 0x000fc800000006ff */
[----:B------:R-:W1:Y:S02]  /*6650*/  SYNCS.PHASECHK.TRANS64.TRYWAIT P0, [UR31+0x1c0], R2 ;  /* 0x0001c002ff0075a7 */ /* 0x000e64000800111f */
[----:B-1----:R-:W-:Y:S05]  /*6660*/  @!P0 BRA `(.L_x_113) ;  /* 0x0000004800788947 */ /* 0x002fea0003800000 */
.L_x_246:
[----:B------:R-:W3:Y:S02]  /*6670*/  SYNCS.PHASECHK.TRANS64.TRYWAIT P0, [UR31+0x1c8], R2 ;  /* 0x0001c802ff0075a7 */ /* 0x000ee4000800111f */
[----:B---3--:R-:W-:Y:S05]  /*6680*/  @!P0 BRA `(.L_x_114) ;  /* 0x0000004800888947 */ /* 0x008fea0003800000 */
.L_x_248:
[----:B------:R-:W3:Y:S02]  /*6690*/  SYNCS.PHASECHK.TRANS64.TRYWAIT P0, [UR31+0x1d0], R2 ;  /* 0x0001d002ff0075a7 */ /* 0x000ee4000800111f */
[----:B---3--:R-:W-:Y:S05]  /*66a0*/  @!P0 BRA `(.L_x_115) ;  /* 0x0000004800988947 */ /* 0x008fea0003800000 */
.L_x_250:
[----:B-12---:R-:W-:-:S07]  /*66b0*/  MOV R0, UR31 ;  /* 0x0000001f00007c02 */ /* 0x006fce0008000f00 */
.L_x_116:
[----:B-1----:R-:W-:-:S04]  /*66c0*/  SHF.L.U32 R2, R10, 0x1f, RZ ;  /* 0x0000001f0a027819 */ /* 0x002fc800000006ff */
[----:B------:R1:W2:Y:S03]  /*66d0*/  SYNCS.PHASECHK.TRANS64.TRYWAIT P0, [R0+URZ+0x1d8], R2 ;  /* 0x0001d802000075a7 */ /* 0x0002a600080011ff */
[----:B--2---:R-:W-:Y:S05]  /*66e0*/  @!P0 NANOSLEEP.SYNCS 0x989680 ;  /* 0x009896800000895d */ /* 0x004fea0003900000 */
[----:B------:R-:W2:Y:S02]  /*66f0*/  @!P0 SYNCS.PHASECHK.TRANS64 P0, [R0+URZ+0x1d8], R2 ;  /* 0x0001d802000085a7 */ /* 0x000ea400080010ff */
[----:B--2---:R-:W-:Y:S05]  /*6700*/  @P0 EXIT ;  /* 0x000000000000094d */ /* 0x004fea0003800000 */
[----:B------:R-:W-:Y:S05]  /*6710*/  BRA `(.L_x_116) ;  /* 0xfffffffc00e87947 */ /* 0x000fea000383ffff */
.L_x_101:
[----:B------:R-:W-:-:S06]  /*6720*/  UISETP.GE.AND UP0, UPT, UR18, 0x4, UPT ;  /* 0x000000041200788c */ /* 0x000fcc000bf06270 */
[----:B------:R-:W-:-:S13]  /*6730*/  PLOP3.LUT P0, PT, PT, PT, UP0, 0x80, 0x8 ;  /* 0x000000000008781c */ /* 0x000fda0003f0f008 */
[----:B-1----:R-:W-:Y:S05]  /*6740*/  @!P0 EXIT ;  /* 0x000000000000894d */ /* 0x002fea0003800000 */
[----:B------:R-:W1:Y:S08]  /*6750*/  S2UR UR4, SR_CgaCtaId ;  /* 0x00000000000479c3 */ /* 0x000e700000008800 */
[----:B------:R-:W-:Y:S01]  /*6760*/  BAR.SYNC.DEFER_BLOCKING 0x6, 0xa0 ;  /* 0x0182800000007b1d */ /* 0x000fe20000010000 */
[C---:B------:R-:W-:Y:S01]  /*6770*/  IMAD.SHL.U32 R44, R55.reuse, 0x10, RZ ;  /* 0x00000010372c7824 */ /* 0x040fe200078e00ff */
[----:B------:R-:W-:Y:S01]  /*6780*/  SHF.L.U32 R23, R55, 0x10, RZ ;  /* 0x0000001037177819 */ /* 0x000fe200000006ff */
[----:B------:R-:W-:-:S02]  /*6790*/  IMAD.SHL.U32 R0, R46, 0x200, RZ ;  /* 0x000002002e007824 */ /* 0x000fc400078e00ff */
[----:B------:R-:W-:Y:S02]  /*67a0*/  HFMA2 R51, -RZ, RZ, 0, 0 ;  /* 0x00000000ff337431 */ /* 0x000fe400000001ff */
[----:B------:R-:W-:Y:S01]  /*67b0*/  IMAD.SHL.U32 R4, R55, 0x2, RZ ;  /* 0x0000000237047824 */ /* 0x000fe200078e00ff */
[----:B------:R-:W-:Y:S01]  /*67c0*/  UMOV UR44, 0x400 ;  /* 0x00000400002c7882 */ /* 0x000fe20000000000 */
[----:B------:R-:W2:Y:S01]  /*67d0*/  LDC.64 R42, c[0x0][0x8b0] ;  /* 0x00022c00ff2a7b82 */ /* 0x000ea20000000a00 */
[C---:B------:R-:W-:Y:S01]  /*67e0*/  LOP3.LUT R54, R44.reuse, 0x5b0, RZ, 0xc0, !PT ;  /* 0x000005b02c367812 */ /* 0x040fe200078ec0ff */
[----:B------:R-:W-:Y:S01]  /*67f0*/  IMAD.MOV.U32 R53, RZ, RZ, 0x1 ;  /* 0x00000001ff357424 */ /* 0x000fe200078e00ff */
[----:B------:R-:W-:Y:S01]  /*6800*/  LOP3.LUT R5, R44, 0x40, RZ, 0xc0, !PT ;  /* 0x000000402c057812 */ /* 0x000fe200078ec0ff */
[----:B------:R-:W-:Y:S01]  /*6810*/  IMAD.MOV.U32 R22, RZ, RZ, RZ ;  /* 0x000000ffff167224 */ /* 0x000fe200078e00ff */
[----:B------:R-:W-:Y:S01]  /*6820*/  LOP3.LUT R54, R54, 0x200, R0, 0xf8, !PT ;  /* 0x0000020036367812 */ /* 0x000fe200078ef800 */
[----:B------:R-:W-:Y:S01]  /*6830*/  IMAD.SHL.U32 R0, R46, 0x200000, RZ ;  /* 0x002000002e007824 */ /* 0x000fe200078e00ff */
[----:B------:R-:W-:Y:S01]  /*6840*/  LOP3.LUT R4, R5, 0x8, R4, 0xf8, !PT ;  /* 0x0000000805047812 */ /* 0x000fe200078ef804 */
[----:B------:R-:W3:Y:S01]  /*6850*/  LDC.64 R40, c[0x0][0x8a8] ;  /* 0x00022a00ff287b82 */ /* 0x000ee20000000a00 */
[----:B------:R-:W-:Y:S01]  /*6860*/  LOP3.LUT P0, RZ, R44, 0x40, RZ, 0xc0, !PT ;  /* 0x000000402cff7812 */ /* 0x000fe2000780c0ff */
[----:B------:R-:W-:Y:S01]  /*6870*/  IMAD.MOV.U32 R52, RZ, RZ, RZ ;  /* 0x000000ffff347224 */ /* 0x000fe200078e00ff */
[----:B------:R-:W-:Y:S01]  /*6880*/  LOP3.LUT R0, R0, 0x200000, RZ, 0xc0, !PT ;  /* 0x0020000000007812 */ /* 0x000fe200078ec0ff */
[----:B------:R-:W4:Y:S01]  /*6890*/  LDCU UR57, c[0x0][0x370] ;  /* 0x00006e00ff3977ac */ /* 0x000f220008000800 */
[----:B------:R-:W-:-:S02]  /*68a0*/  LOP3.LUT R54, R54, R4, RZ, 0xfc, !PT ;  /* 0x0000000436367212 */ /* 0x000fc400078efcff */
[----:B------:R-:W-:Y:S01]  /*68b0*/  LOP3.LUT R23, R0, 0x400000, R23, 0xf8, !PT ;  /* 0x0040000000177812 */ /* 0x000fe200078ef817 */
[----:B-1----:R-:W-:Y:S01]  /*68c0*/  ULEA UR44, UR4, UR44, 0x18 ;  /* 0x0000002c042c7291 */ /* 0x002fe2000f8ec0ff */
[----:B------:R-:W-:Y:S01]  /*68d0*/  P2R R0, PR, RZ, 0x1 ;  /* 0x00000001ff007803 */ /* 0x000fe20000000000 */
[----:B------:R-:W1:Y:S01]  /*68e0*/  LDCU.128 UR4, c[0x0][0xa80] ;  /* 0x00015000ff0477ac */ /* 0x000e620008000c00 */
[----:B------:R-:W-:Y:S01]  /*68f0*/  LOP3.LUT R55, R55, 0x60, RZ, 0xc0, !PT ;  /* 0x0000006037377812 */ /* 0x000fe200078ec0ff */
[----:B------:R-:W2:Y:S05]  /*6900*/  LDCU.64 UR62, c[0x0][0x348] ;  /* 0x00006900ff3e77ac */ /* 0x000eaa0008000a00 */
[----:B------:R-:W4:Y:S01]  /*6910*/  LDS R2, [UR44+0x240] ;  /* 0x0002402cff027984 */ /* 0x000f220008000800 */
[----:B------:R-:W2:Y:S01]  /*6920*/  LDCU UR42, c[0x0][0xb0c] ;  /* 0x00016180ff2a77ac */ /* 0x000ea20008000800 */
[----:B------:R-:W2:Y:S01]  /*6930*/  LDCU UR38, c[0x0][0xb30] ;  /* 0x00016600ff2677ac */ /* 0x000ea20008000800 */
[----:B------:R-:W2:Y:S01]  /*6940*/  LDCU.64 UR50, c[0x0][0x888] ;  /* 0x00011100ff3277ac */ /* 0x000ea20008000a00 */
[----:B-1----:R-:W-:Y:S01]  /*6950*/  IMAD.U32 R59, RZ, RZ, UR4 ;  /* 0x00000004ff3b7e24 */ /* 0x002fe2000f8e00ff */
[----:B------:R-:W-:Y:S01]  /*6960*/  MOV R56, UR7 ;  /* 0x0000000700387c02 */ /* 0x000fe20008000f00 */
[----:B------:R-:W-:Y:S01]  /*6970*/  UIADD3 UR4, UPT, UPT, UR44, 0x300, URZ ;  /* 0x000003002c047890 */ /* 0x000fe2000fffe0ff */
[----:B------:R-:W-:Y:S01]  /*6980*/  IMAD.U32 R58, RZ, RZ, UR5 ;  /* 0x00000005ff3a7e24 */ /* 0x000fe2000f8e00ff */
[----:B------:R-:W1:Y:S01]  /*6990*/  LDCU.64 UR40, c[0x0][0xb28] ;  /* 0x00016500ff2877ac */ /* 0x000e620008000a00 */
[----:B------:R-:W-:-:S03]  /*69a0*/  IMAD.U32 R57, RZ, RZ, UR6 ;  /* 0x00000006ff397e24 */ /* 0x000fc6000f8e00ff */
[----:B------:R-:W-:Y:S01]  /*69b0*/  IMAD.U32 R50, RZ, RZ, UR4 ;  /* 0x00000004ff327e24 */ /* 0x000fe2000f8e00ff */
[----:B------:R-:W1:Y:S01]  /*69c0*/  LDCU.64 UR60, c[0x0][0x890] ;  /* 0x00011200ff3c77ac */ /* 0x000e620008000a00 */
[----:B------:R-:W1:Y:S01]  /*69d0*/  LDCU.128 UR52, c[0x0][0xb10] ;  /* 0x00016200ff3477ac */ /* 0x000e620008000c00 */
[----:B------:R-:W1:Y:S01]  /*69e0*/  LDCU UR56, c[0x0][0x374] ;  /* 0x00006e80ff3877ac */ /* 0x000e620008000800 */
[----:B------:R-:W-:Y:S01]  /*69f0*/  UMOV UR49, URZ ;  /* 0x000000ff00317c82 */ /* 0x000fe20008000000 */
[----:B------:R-:W-:Y:S01]  /*6a00*/  UMOV UR47, URZ ;  /* 0x000000ff002f7c82 */ /* 0x000fe20008000000 */
[C---:B----4-:R-:W-:Y:S01]  /*6a10*/  VIADD R3, R2.reuse, 0x40 ;  /* 0x0000004002037836 */ /* 0x050fe20000000000 */
[----:B------:R-:W-:-:S04]  /*6a20*/  LOP3.LUT R2, R2, 0xffff, RZ, 0xc0, !PT ;  /* 0x0000ffff02027812 */ /* 0x000fc800078ec0ff */
[----:B------:R-:W-:-:S05]  /*6a30*/  LOP3.LUT R3, R3, 0xffff, RZ, 0xc0, !PT ;  /* 0x0000ffff03037812 */ /* 0x000fca00078ec0ff */
[----:B-123--:R4:W-:Y:S02]  /*6a40*/  STL.64 [R1], R2 ;  /* 0x0000000201007387 */ /* 0x00e9e40000100a00 */
.L_x_160:
[----:B----4-:R-:W-:Y:S04]  /*6a50*/  SHF.L.U32 R2, R51, 0x1f, RZ ;  /* 0x0000001f33027819 */ /* 0x010fe800000006ff */
[----:B-1----:R-:W1:Y:S02]  /*6a60*/  SYNCS.PHASECHK.TRANS64.TRYWAIT P0, [UR44+0x1f0], R2 ;  /* 0x0001f002ff0075a7 */ /* 0x002e64000800112c */
[----:B-1----:R-:W-:Y:S05]  /*6a70*/  @!P0 BRA `(.L_x_117) ;  /* 0x0000004400bc8947 */ /* 0x002fea0003800000 */
.L_x_252:
[----:B-1----:R-:W-:Y:S01]  /*6a80*/  LEA R2, R22, UR43, 0x2 ;  /* 0x0000002b16027c11 */ /* 0x002fe2000f8e10ff */
[----:B------:R-:W1:Y:S01]  /*6a90*/  LDS.128 R4, [UR44+0x230] ;  /* 0x0002302cff047984 */ /* 0x000e620008000c00 */
[----:B------:R-:W-:Y:S02]  /*6aa0*/  UIADD3 UR4, UPT, UPT, UR44, 0x1f8, URZ ;  /* 0x000001f82c047890 */ /* 0x000fe4000fffe0ff */
[----:B------:R-:W-:Y:S01]  /*6ab0*/  UISETP.GE.AND UP0, UPT, UR39, 0x1, UPT ;  /* 0x000000012700788c */ /* 0x000fe2000bf06270 */
[----:B------:R-:W-:Y:S01]  /*6ac0*/  @!PT LDS RZ, [RZ] ;  /* 0x00000000fffff984 */ /* 0x000fe20000000800 */
[----:B------:R-:W-:Y:S01]  /*6ad0*/  @!PT LDS RZ, [RZ] ;  /* 0x00000000fffff984 */ /* 0x000fe20000000800 */
[----:B------:R-:W-:Y:S01]  /*6ae0*/  @!PT LDS RZ, [RZ] ;  /* 0x00000000fffff984 */ /* 0x000fe20000000800 */
[----:B------:R-:W-:Y:S01]  /*6af0*/  @!PT LDS RZ, [RZ] ;  /* 0x00000000fffff984 */ /* 0x000fe20000000800 */
[----:B------:R2:W-:Y:S06]  /*6b00*/  MEMBAR.ALL.CTA ;  /* 0x0000000000007992 */ /* 0x0005ec0000008000 */
[----:B--2---:R-:W2:Y:S01]  /*6b10*/  FENCE.VIEW.ASYNC.S ;  /* 0x00000000000073c6 */ /* 0x004ea20000000000 */
[----:B------:R-:W-:Y:S09]  /*6b20*/  UPRMT UR4, URZ, 0x654, UR4 ;  /* 0x00000654ff047896 */ /* 0x000ff20008000004 */
[----:B--2---:R-:W-:Y:S01]  /*6b30*/  SYNCS.ARRIVE.TRANS64.RED.A1T0 RZ, [UR4], RZ ;  /* 0x000000ffffff79a7 */ /* 0x004fe20008100404 */
[----:B------:R-:W5:Y:S01]  /*6b40*/  LDL R2, [R2] ;  /* 0x0000000002027983 */ /* 0x000f620000100800 */
[----:B-1----:R-:W-:Y:S11]  /*6b50*/  LOP3.LUT P0, RZ, R6, 0x1, RZ, 0xc0, !PT ;  /* 0x0000000106ff7812 */ /* 0x002ff6000780c0ff */
[----:B------:R-:W-:Y:S02]  /*6b60*/  @!UPT UIADD3 URZ, UPT, UPT, URZ, URZ, URZ ;  /* 0x000000fffffff290 */ /* 0x000fe4000fffe0ff */
[----:B------:R-:W-:Y:S01]  /*6b70*/  VOTEU.ANY UP1, P0 ;  /* 0x0000000000ff7886 */ /* 0x000fe20000020100 */
[----:B------:R-:W-:Y:S01]  /*6b80*/  PLOP3.LUT P0, PT, PT, PT, UP1, 0x80, 0x8 ;  /* 0x000000000008781c */ /* 0x000fe20003f0f018 */
[----:B------:R-:W-:Y:S11]  /*6b90*/  UP2UR UR58, UPR, URZ, 0x2 ;  /* 0x00000002ff3a7883 */ /* 0x000ff60008000000 */
[----:B------:R-:W-:Y:S01]  /*6ba0*/  @!UPT UIADD3 URZ, UPT, UPT, URZ, URZ, URZ ;  /* 0x000000fffffff290 */ /* 0x000fe2000fffe0ff */
[----:B------:R-:W-:Y:S02]  /*6bb0*/  @P0 MOV R3, R4 ;  /* 0x0000000400030202 */ /* 0x000fe40000000f00 */
[----:B------:R-:W-:Y:S02]  /*6bc0*/  @P0 LOP3.LUT R0, R5, 0xffff, RZ, 0xc0, !PT ;  /* 0x0000ffff05000812 */ /* 0x000fe400078ec0ff */
[----:B------:R-:W-:Y:S02]  /*6bd0*/  @P0 R2UR UR5, R3 ;  /* 0x00000000030502ca */ /* 0x000fe400000e0000 */
[----:B------:R-:W-:Y:S11]  /*6be0*/  @P0 R2UR UR4, R0 ;  /* 0x00000000000402ca */ /* 0x000ff600000e0000 */
[----:B------:R-:W-:Y:S02]  /*6bf0*/  @UP1 UMOV UR37, UR5 ;  /* 0x0000000500251c82 */ /* 0x000fe40008000000 */
[----:B------:R-:W-:Y:S01]  /*6c00*/  @UP1 UMOV UR36, UR4 ;  /* 0x0000000400241c82 */ /* 0x000fe20008000000 */
[----:B------:R-:W-:Y:S05]  /*6c10*/  BRA.U !UP0, `(.L_x_118) ;  /* 0x0000000108cc7547 */ /* 0x000fea000b800000 */
[----:B------:R-:W1:Y:S01]  /*6c20*/  LDCU UR9, c[0x0][0xb20] ;  /* 0x00016400ff0977ac */ /* 0x000e620008000800 */
[----:B------:R-:W-:Y:S02]  /*6c30*/  UIMAD.WIDE.U32 UR4, UR56, UR55, URZ ;  /* 0x00000037380472a5 */ /* 0x000fe4000f8e00ff */
[----:B------:R-:W-:Y:S02]  /*6c40*/  UIMAD.WIDE.U32 UR6, UR57, UR52, URZ ;  /* 0x00000034390672a5 */ /* 0x000fe4000f8e00ff */
[----:B------:R-:W-:Y:S02]  /*6c50*/  UIMAD.WIDE.U32 UR10, UR36, UR55, URZ ;  /* 0x00000037240a72a5 */ /* 0x000fe4000f8e00ff */
[----:B------:R-:W-:Y:S02]  /*6c60*/  UISETP.NE.AND UP0, UPT, UR54, 0x1, UPT ;  /* 0x000000013600788c */ /* 0x000fe4000bf05270 */
[----:B------:R-:W-:Y:S02]  /*6c70*/  UISETP.NE.AND UP1, UPT, UR42, 0x1, UPT ;  /* 0x000000012a00788c */ /* 0x000fe4000bf25270 */
[----:B------:R-:W-:Y:S02]  /*6c80*/  UISETP.NE.AND UP2, UPT, UR39, 0x1, UPT ;  /* 0x000000012700788c */ /* 0x000fe4000bf45270 */
[----:B------:R-:W-:Y:S01]  /*6c90*/  UIMAD.WIDE.U32 UR12, UR37, UR52, URZ ;  /* 0x00000034250c72a5 */ /* 0x000fe2000f8e00ff */
[----:B------:R-:W-:Y:S01]  /*6ca0*/  UMOV UR4, UR5 ;  /* 0x0000000500047c82 */ /* 0x000fe20008000000 */
[----:B------:R-:W-:Y:S01]  /*6cb0*/  UMOV UR6, UR11 ;  /* 0x0000000b00067c82 */ /* 0x000fe20008000000 */
[----:B-1----:R-:W-:Y:S03]  /*6cc0*/  USHF.R.U32.HI UR8, URZ, UR9, UR4 ;  /* 0x00000009ff087299 */ /* 0x002fe60008011604 */
[----:B------:R-:W-:Y:S02]  /*6cd0*/  UMOV UR4, UR7 ;  /* 0x0000000700047c82 */ /* 0x000fe40008000000 */
[----:B------:R-:W-:Y:S02]  /*6ce0*/  USHF.R.U32.HI UR5, URZ, UR53, UR4 ;  /* 0x00000035ff057299 */ /* 0x000fe40008011604 */
[----:B------:R-:W-:Y:S02]  /*6cf0*/  USEL UR4, UR56, UR8, !UP0 ;  /* 0x0000000838047287 */ /* 0x000fe4000c000000 */
[----:B------:R-:W-:Y:S02]  /*6d00*/  USHF.R.U32.HI UR8, URZ, UR9, UR6 ;  /* 0x00000009ff087299 */ /* 0x000fe40008011606 */
[----:B------:R-:W-:Y:S02]  /*6d10*/  UIMAD.WIDE.U32 UR6, UR4, UR40, URZ ;  /* 0x00000028040672a5 */ /* 0x000fe4000f8e00ff */
[----:B------:R-:W-:Y:S02]  /*6d20*/  USEL UR9, UR57, UR5, !UP1 ;  /* 0x0000000539097287 */ /* 0x000fe4000c800000 */
[----:B------:R-:W-:Y:S02]  /*6d30*/  USEL UR8, UR36, UR8, !UP0 ;  /* 0x0000000824087287 */ /* 0x000fe4000c000000 */
[----:B------:R-:W-:Y:S01]  /*6d40*/  UIMAD.WIDE.U32 UR10, UR9, UR40, URZ ;  /* 0x00000028090a72a5 */ /* 0x000fe2000f8e00ff */
[----:B------:R-:W-:Y:S01]  /*6d50*/  UMOV UR6, UR7 ;  /* 0x0000000700067c82 */ /* 0x000fe20008000000 */
[----:B------:R-:W-:Y:S01]  /*6d60*/  UMOV UR5, UR13 ;  /* 0x0000000d00057c82 */ /* 0x000fe20008000000 */
[----:B------:R-:W-:Y:S02]  /*6d70*/  @UP2 USHF.R.U32.HI UR4, URZ, UR41, UR6 ;  /* 0x00000029ff042299 */ /* 0x000fe40008011606 */
[----:B------:R-:W-:Y:S02]  /*6d80*/  USHF.R.U32.HI UR5, URZ, UR53, UR5 ;  /* 0x00000035ff057299 */ /* 0x000fe40008011605 */
[----:B------:R-:W-:Y:S02]  /*6d90*/  UIMAD UR4, UR39, UR4, URZ ;  /* 0x00000004270472a4 */ /* 0x000fe4000f8e02ff */
[----:B------:R-:W-:Y:S02]  /*6da0*/  USEL UR5, UR37, UR5, !UP1 ;  /* 0x0000000525057287 */ /* 0x000fe4000c800000 */
[----:B------:R-:W-:Y:S01]  /*6db0*/  UISETP.GE.AND UP0, UPT, UR8, UR4, UPT ;  /* 0x000000040800728c */ /* 0x000fe2000bf06270 */
[----:B------:R-:W-:Y:S01]  /*6dc0*/  UMOV UR6, UR11 ;  /* 0x0000000b00067c82 */ /* 0x000fe20008000000 */
[----:B------:R-:W-:Y:S02]  /*6dd0*/  UIMAD.WIDE.U32 UR10, UR8, UR40, URZ ;  /* 0x00000028080a72a5 */ /* 0x000fe4000f8e00ff */
[----:B------:R-:W-:Y:S04]  /*6de0*/  @UP2 USHF.R.U32.HI UR9, URZ, UR41, UR6 ;  /* 0x00000029ff092299 */ /* 0x000fe80008011606 */
[----:B------:R-:W-:Y:S01]  /*6df0*/  UIMAD UR6, UR39, UR9, URZ ;  /* 0x00000009270672a4 */ /* 0x000fe2000f8e02ff */
[----:B------:R-:W-:Y:S03]  /*6e00*/  UMOV UR4, UR11 ;  /* 0x0000000b00047c82 */ /* 0x000fe60008000000 */
[----:B------:R-:W-:Y:S02]  /*6e10*/  UISETP.GE.OR UP0, UPT, UR5, UR6, UP0 ;  /* 0x000000060500728c */ /* 0x000fe40008706670 */
[----:B------:R-:W-:Y:S02]  /*6e20*/  USHF.R.U32.HI UR4, URZ, UR41, UR4 ;  /* 0x00000029ff047299 */ /* 0x000fe40008011604 */
[----:B------:R-:W-:Y:S02]  /*6e30*/  UIMAD.WIDE.U32 UR6, UR5, UR40, URZ ;  /* 0x00000028050672a5 */ /* 0x000fe4000f8e00ff */
[----:B------:R-:W-:Y:S02]  /*6e40*/  USEL UR11, UR8, UR4, !UP2 ;  /* 0x00000004080b7287 */ /* 0x000fe4000d000000 */
[----:B------:R-:W-:Y:S02]  /*6e50*/  UIADD3 UR6, UPT, UPT, -UR5, URZ, URZ ;  /* 0x000000ff05067290 */ /* 0x000fe4000fffe1ff */
[----:B------:R-:W-:Y:S02]  /*6e60*/  UIADD3 UR10, UPT, UPT, -UR11, URZ, URZ ;  /* 0x000000ff0b0a7290 */ /* 0x000fe4000fffe1ff */
[----:B------:R-:W-:Y:S02]  /*6e70*/  UIMAD UR6, UR42, UR6, UR37 ;  /* 0x000000062a0672a4 */ /* 0x000fe4000f8e0225 */
[----:B------:R-:W-:Y:S01]  /*6e80*/  UIMAD UR10, UR39, UR10, UR8 ;  /* 0x0000000a270a72a4 */ /* 0x000fe2000f8e0208 */
[----:B------:R-:W-:Y:S01]  /*6e90*/  @!UP0 UMOV UR4, UR7 ;  /* 0x0000000700048c82 */ /* 0x000fe20008000000 */
[----:B------:R-:W-:Y:S02]  /*6ea0*/  UIADD3 UR7, UPT, UPT, -UR8, URZ, URZ ;  /* 0x000000ff08077290 */ /* 0x000fe4000fffe1ff */
[----:B------:R-:W-:Y:S04]  /*6eb0*/  @!UP0 USHF.R.U32.HI UR4, URZ, UR41, UR4 ;  /* 0x00000029ff048299 */ /* 0x000fe80008011604 */
[----:B------:R-:W-:Y:S04]  /*6ec0*/  @!UP0 USEL UR4, UR5, UR4, !UP2 ;  /* 0x0000000405048287 */ /* 0x000fe8000d000000 */
[----:B------:R-:W-:Y:S02]  /*6ed0*/  @!UP0 UIMAD UR9, UR9, UR10, UR4 ;  /* 0x0000000a090982a4 */ /* 0x000fe4000f8e0204 */
[----:B------:R-:W-:Y:S02]  /*6ee0*/  @!UP0 UIADD3 UR10, UPT, UPT, UR11, -UR4, URZ ;  /* 0x800000040b0a8290 */ /* 0x000fe4000fffe0ff */
[----:B------:R-:W-:Y:S02]  /*6ef0*/  UIMAD UR4, UR54, UR7, UR36 ;  /* 0x00000007360472a4 */ /* 0x000fe4000f8e0224 */
[----:B------:R-:W-:Y:S03]  /*6f00*/  @!UP0 UIMAD UR8, UR10, UR39, UR5 ;  /* 0x000000270a0882a4 */ /* 0x000fe6000f8e0205 */
[----:B------:R-:W-:Y:S02]  /*6f10*/  @!UP0 UMOV UR5, UR9 ;  /* 0x0000000900058c82 */ /* 0x000fe40008000000 */
[----:B------:R-:W-:Y:S02]  /*6f20*/  UIMAD UR37, UR5, UR42, UR6 ;  /* 0x0000002a052572a4 */ /* 0x000fe4000f8e0206 */
[----:B------:R-:W-:Y:S11]  /*6f30*/  UIMAD UR36, UR8, UR54, UR4 ;  /* 0x00000036082472a4 */ /* 0x000ff6000f8e0204 */
[----:B------:R-:W-:Y:S01]  /*6f40*/  @!UPT UIADD3 URZ, UPT, UPT, URZ, URZ, URZ ;  /* 0x000000fffffff290 */ /* 0x000fe2000fffe0ff */
.L_x_118:
[----:B------:R-:W-:Y:S01]  /*6f50*/  UISETP.NE.AND UP0, UPT, UR38, 0x1, UPT ;  /* 0x000000012600788c */ /* 0x000fe2000bf05270 */
[----:B------:R-:W-:Y:S01]  /*6f60*/  @P0 SHF.R.U32.HI R4, RZ, 0x10, R5 ;  /* 0x00000010ff040819 */ /* 0x000fe20000011605 */
[----:B------:R-:W-:Y:S01]  /*6f70*/  USHF.L.U32 UR46, UR20, 0x7, URZ ;  /* 0x00000007142e7899 */ /* 0x000fe200080006ff */
[----:B------:R-:W-:Y:S02]  /*6f80*/  BSSY.RECONVERGENT B6, `(.L_x_119) ;  /* 0x0000034000067945 */ /* 0x000fe40003800200 */
[----:B------:R-:W-:Y:S02]  /*6f90*/  @P0 R2UR UR59, R4 ;  /* 0x00000000043b02ca */ /* 0x000fe400000e0000 */
[----:B------:R-:W-:Y:S04]  /*6fa0*/  LOP3.LUT P0, RZ, R50, 0x90, RZ, 0xc0, !PT ;  /* 0x0000009032ff7812 */ /* 0x000fe8000780c0ff */
[----:B------:R-:W1:Y:S01]  /*6fb0*/  @!UP0 LDCU.128 UR12, c[0x0][0xb10] ;  /* 0x00016200ff0c87ac */ /* 0x000e620008000c00 */
[----:B------:R-:W2:Y:S01]  /*6fc0*/  @!UP0 LDCU UR5, c[0x0][0xb0c] ;  /* 0x00016180ff0587ac */ /* 0x000ea20008000800 */
[----:B------:R-:W3:Y:S01]  /*6fd0*/  @!UP0 LDCU UR10, c[0x0][0xb20] ;  /* 0x00016400ff0a87ac */ /* 0x000ee20008000800 */
[----:B-1----:R-:W-:Y:S02]  /*6fe0*/  UIMAD.WIDE.U32 UR8, UR37, UR12, URZ ;  /* 0x0000000c250872a5 */ /* 0x002fe4000f8e00ff */
[----:B------:R-:W-:Y:S02]  /*6ff0*/  UIMAD.WIDE.U32 UR6, UR36, UR15, URZ ;  /* 0x0000000f240672a5 */ /* 0x000fe4000f8e00ff */
[----:B------:R-:W-:Y:S03]  /*7000*/  @!UP0 UISETP.NE.AND UP1, UPT, UR14, 0x1, UPT ;  /* 0x000000010e00888c */ /* 0x000fe6000bf25270 */
[----:B------:R-:W-:Y:S01]  /*7010*/  @!UP0 UMOV UR4, UR9 ;  /* 0x0000000900048c82 */ /* 0x000fe20008000000 */
[----:B--2---:R-:W-:Y:S02]  /*7020*/  @!UP0 UISETP.NE.AND UP2, UPT, UR5, 0x1, UPT ;  /* 0x000000010500888c */ /* 0x004fe4000bf45270 */
[----:B------:R-:W-:Y:S01]  /*7030*/  @!UP0 USHF.R.U32.HI UR4, URZ, UR13, UR4 ;  /* 0x0000000dff048299 */ /* 0x000fe20008011604 */
[----:B------:R-:W-:Y:S02]  /*7040*/  @!UP0 UMOV UR6, UR7 ;  /* 0x0000000700068c82 */ /* 0x000fe40008000000 */
[----:B---3--:R-:W-:Y:S02]  /*7050*/  @!UP0 USHF.R.U32.HI UR6, URZ, UR10, UR6 ;  /* 0x0000000aff068299 */ /* 0x008fe40008011606 */
[----:B------:R-:W-:Y:S02]  /*7060*/  @!UP0 USEL UR7, UR37, UR4, !UP2 ;  /* 0x0000000425078287 */ /* 0x000fe4000d000000 */
[----:B------:R-:W-:Y:S04]  /*7070*/  @!UP0 USEL UR6, UR36, UR6, !UP1 ;  /* 0x0000000624068287 */ /* 0x000fe8000c800000 */
[----:B------:R-:W-:Y:S02]  /*7080*/  @!UP0 UIADD3 UR4, UPT, UPT, -UR7, UR6, URZ ;  /* 0x0000000607048290 */ /* 0x000fe4000fffe1ff */
[----:B------:R-:W-:Y:S02]  /*7090*/  @!UP0 UIADD3 UR6, UPT, UPT, UR7, -UR6, URZ ;  /* 0x8000000607068290 */ /* 0x000fe4000fffe0ff */
[----:B------:R-:W-:Y:S02]  /*70a0*/  @!UP0 UIMAD UR37, UR4, UR5, UR37 ;  /* 0x00000005042582a4 */ /* 0x000fe4000f8e0225 */
[----:B------:R-:W-:Y:S01]  /*70b0*/  @!UP0 UIMAD UR36, UR6, UR14, UR36 ;  /* 0x0000000e062482a4 */ /* 0x000fe2000f8e0224 */
[----:B------:R-:W-:Y:S11]  /*70c0*/  @!P0 BRA `(.L_x_120) ;  /* 0x00000000007c8947 */ /* 0x000ff60003800000 */
[----:B------:R-:W1:Y:S01]  /*70d0*/  LDCU.64 UR8, c[0x4][0x80] ;  /* 0x01001000ff0877ac */ /* 0x000e620008000a00 */
[----:B------:R-:W-:Y:S01]  /*70e0*/  MOV R16, 0x0 ;  /* 0x0000000000107802 */ /* 0x000fe20000000f00 */
[----:B------:R-:W-:Y:S02]  /*70f0*/  HFMA2 R12, -RZ, RZ, 0, 5.9604644775390625e-08 ;  /* 0x00000001ff0c7431 */ /* 0x000fe400000001ff */
[----:B------:R-:W-:Y:S01]  /*7100*/  IMAD.MOV.U32 R8, RZ, RZ, 0x70 ;  /* 0x00000070ff087424 */ /* 0x000fe200078e00ff */
[----:B------:R2:W3:Y:S01]  /*7110*/  LDC.64 R14, c[0x4][R16] ;  /* 0x01000000100e7b82 */ /* 0x0004e20000000a00 */
[----:B------:R-:W4:Y:S01]  /*7120*/  LDCU.64 UR6, c[0x4][0x88] ;  /* 0x01001100ff0677ac */ /* 0x000f220008000a00 */
[----:B------:R-:W-:Y:S01]  /*7130*/  IMAD.MOV.U32 R13, RZ, RZ, RZ ;  /* 0x000000ffff0d7224 */ /* 0x000fe200078e00ff */
[----:B------:R-:W2:Y:S01]  /*7140*/  LDCU.64 UR4, c[0x4][0x8] ;  /* 0x01000100ff0477ac */ /* 0x000ea20008000a00 */
[----:B-1----:R-:W-:Y:S01]  /*7150*/  MOV R5, UR9 ;  /* 0x0000000900057c02 */ /* 0x002fe20008000f00 */
[----:B------:R-:W-:Y:S01]  /*7160*/  IMAD.U32 R4, RZ, RZ, UR8 ;  /* 0x00000008ff047e24 */ /* 0x000fe2000f8e00ff */
[----:B----4-:R-:W-:Y:S01]  /*7170*/  MOV R7, UR7 ;  /* 0x0000000700077c02 */ /* 0x010fe20008000f00 */
[----:B------:R-:W-:Y:S01]  /*7180*/  IMAD.U32 R6, RZ, RZ, UR6 ;  /* 0x00000006ff067e24 */ /* 0x000fe2000f8e00ff */
[----:B--2---:R-:W-:Y:S01]  /*7190*/  MOV R11, UR5 ;  /* 0x00000005000b7c02 */ /* 0x004fe20008000f00 */
[----:B------:R-:W-:Y:S02]  /*71a0*/  IMAD.U32 R10, RZ, RZ, UR4 ;  /* 0x00000004ff0a7e24 */ /* 0x000fe4000f8e00ff */
[----:B------:R-:W-:Y:S07]  /*71b0*/  LEPC R20, `(.L_x_121) ;  /* 0x000000001014794e */ /* 0x000fee0000000000 */
[----:B---3-5:R-:W-:Y:S05]  /*71c0*/  CALL.ABS.NOINC R14 ;  /* 0x000000000e007343 */ /* 0x028fea0003c00000 */
.L_x_121:
[----:B------:R-:W1:Y:S01]  /*71d0*/  LDCU.64 UR8, c[0x4][0x80] ;  /* 0x01001000ff0877ac */ /* 0x000e620008000a00 */
[----:B------:R-:W2:Y:S01]  /*71e0*/  LDC.64 R16, c[0x4][R16] ;  /* 0x0100000010107b82 */ /* 0x000ea20000000a00 */
[----:B------:R-:W-:Y:S02]  /*71f0*/  HFMA2 R12, -RZ, RZ, 0, 5.9604644775390625e-08 ;  /* 0x00000001ff0c7431 */ /* 0x000fe400000001ff */
[----:B------:R-:W-:Y:S02]  /*7200*/  IMAD.MOV.U32 R8, RZ, RZ, 0x70 ;  /* 0x00000070ff087424 */ /* 0x000fe400078e00ff */
[----:B------:R-:W-:Y:S01]  /*7210*/  IMAD.MOV.U32 R13, RZ, RZ, RZ ;  /* 0x000000ffff0d7224 */ /* 0x000fe200078e00ff */
[----:B------:R-:W3:Y:S01]  /*7220*/  LDCU.64 UR6, c[0x4][0x88] ;  /* 0x01001100ff0677ac */ /* 0x000ee20008000a00 */
[----:B------:R-:W4:Y:S01]  /*7230*/  LDCU.64 UR4, c[0x4][0x8] ;  /* 0x01000100ff0477ac */ /* 0x000f220008000a00 */
[----:B-1----:R-:W-:Y:S02]  /*7240*/  MOV R4, UR8 ;  /* 0x0000000800047c02 */ /* 0x002fe40008000f00 */
[----:B------:R-:W-:Y:S02]  /*7250*/  MOV R5, UR9 ;  /* 0x0000000900057c02 */ /* 0x000fe40008000f00 */
[----:B---3--:R-:W-:Y:S01]  /*7260*/  MOV R7, UR7 ;  /* 0x0000000700077c02 */ /* 0x008fe20008000f00 */
[----:B------:R-:W-:Y:S01]  /*7270*/  IMAD.U32 R6, RZ, RZ, UR6 ;  /* 0x00000006ff067e24 */ /* 0x000fe2000f8e00ff */
[----:B----4-:R-:W-:Y:S01]  /*7280*/  MOV R11, UR5 ;  /* 0x00000005000b7c02 */ /* 0x010fe20008000f00 */
[----:B------:R-:W-:Y:S02]  /*7290*/  IMAD.U32 R10, RZ, RZ, UR4 ;  /* 0x00000004ff0a7e24 */ /* 0x000fe4000f8e00ff */
[----:B------:R-:W-:Y:S07]  /*72a0*/  LEPC R20, `(.L_x_120) ;  /* 0x000000001014794e */ /* 0x000fee0000000000 */
[----:B--2---:R-:W-:Y:S05]  /*72b0*/  CALL.ABS.NOINC R16 ;  /* 0x0000000010007343 */ /* 0x004fea0003c00000 */
.L_x_120:
[----:B------:R-:W-:Y:S05]  /*72c0*/  BSYNC.RECONVERGENT B6 ;  /* 0x0000000000067941 */ /* 0x000fea0003800200 */
.L_x_119:
[----:B------:R-:W-:Y:S01]  /*72d0*/  R2UR UR4, R49 ;  /* 0x00000000310472ca */ /* 0x000fe200000e0000 */
[----:B------:R-:W-:Y:S01]  /*72e0*/  UISETP.NE.U32.AND UP0, UPT, UR60, URZ, UPT ;  /* 0x000000ff3c00728c */ /* 0x000fe2000bf05070 */
[----:B------:R-:W-:Y:S02]  /*72f0*/  ISETP.NE.U32.AND P4, PT, R42, RZ, PT ;  /* 0x000000ff2a00720c */ /* 0x000fe40003f85070 */
[----:B------:R-:W-:Y:S01]  /*7300*/  ISETP.NE.U32.AND P2, PT, RZ, UR50, PT ;  /* 0x00000032ff007c0c */ /* 0x000fe2000bf45070 */
[----:B------:R-:W-:Y:S01]  /*7310*/  UISETP.NE.AND.EX UP1, UPT, UR61, URZ, UPT, UP0 ;  /* 0x000000ff3d00728c */ /* 0x000fe2000bf25300 */
[----:B------:R-:W-:Y:S01]  /*7320*/  ISETP.NE.AND.EX P4, PT, R43, RZ, PT, P4 ;  /* 0x000000ff2b00720c */ /* 0x000fe20003f85340 */
[----:B------:R-:W-:Y:S01]  /*7330*/  UPLOP3.LUT UP0, UPT, UPT, UPT, UPT, 0x40, 0x4 ;  /* 0x000000000004789c */ /* 0x000fe20003f0e870 */
[----:B------:R-:W-:Y:S05]  /*7340*/  ISETP.NE.AND.EX P2, PT, RZ, UR51, PT, P2 ;  /* 0x00000033ff007c0c */ /* 0x000fea000bf45320 */
[----:B------:R-:W-:Y:S06]  /*7350*/  UISETP.NE.AND UP2, UPT, UR4, URZ, UPT ;  /* 0x000000ff0400728c */ /* 0x000fec000bf45270 */
[----:B------:R-:W-:Y:S05]  /*7360*/  PLOP3.LUT P1, PT, PT, PT, UP2, 0x80, 0x8 ;  /* 0x000000000008781c */ /* 0x000fea0003f2f028 */
[----:B------:R-:W-:Y:S06]  /*7370*/  @UP2 UPLOP3.LUT UP0, UPT, UPT, UPT, UP1, 0x80, 0x8 ;  /* 0x000000000008289c */ /* 0x000fec0003f0f010 */
[----:B------:R-:W-:Y:S01]  /*7380*/  PLOP3.LUT P0, PT, PT, PT, UP0, 0x80, 0x8 ;  /* 0x000000000008781c */ /* 0x000fe20003f0f008 */
[----:B------:R-:W-:Y:S01]  /*7390*/  @!UPT UIADD3 URZ, UPT, UPT, URZ, URZ, URZ ;  /* 0x000000fffffff290 */ /* 0x000fe2000fffe0ff */
[----:B------:R-:W-:Y:S11]  /*73a0*/  BRA.U !UP1, `(.L_x_122) ;  /* 0x00000001093c7547 */ /* 0x000ff6000b800000 */
[----:B------:R-:W-:Y:S01]  /*73b0*/  UISETP.NE.U32.AND UP0, UPT, UR50, URZ, UPT ;  /* 0x000000ff3200728c */ /* 0x000fe2000bf05070 */
[----:B------:R-:W-:Y:S01]  /*73c0*/  HFMA2 R0, -RZ, RZ, 0, 5.9604644775390625e-08 ;  /* 0x00000001ff007431 */ /* 0x000fe200000001ff */
[----:B------:R-:W1:Y:S01]  /*73d0*/  LDCU.64 UR8, c[0x0][0x358] ;  /* 0x00006b00ff0877ac */ /* 0x000e620008000a00 */
[----:B------:R-:W-:Y:S01]  /*73e0*/  IMAD.MOV.U32 R45, RZ, RZ, 0x1 ;  /* 0x00000001ff2d7424 */ /* 0x000fe200078e00ff */
[----:B------:R-:W-:Y:S06]  /*73f0*/  UISETP.NE.AND.EX UP0, UPT, UR51, URZ, UPT, UP0 ;  /* 0x000000ff3300728c */ /* 0x000fec000bf05300 */
[----:B------:R-:W-:Y:S05]  /*7400*/  PLOP3.LUT P3, PT, PT, PT, UP0, 0x80, 0x8 ;  /* 0x000000000008781c */ /* 0x000fea0003f6f008 */
[----:B------:R-:W2:Y:S01]  /*7410*/  @UP0 LDCU.64 UR4, c[0x0][0x888] ;  /* 0x00011100ff0407ac */ /* 0x000ea20008000a00 */
[----:B------:R-:W-:Y:S07]  /*7420*/  @UP0 UIMAD UR6, UR48, UR60, URZ ;  /* 0x0000003c300602a4 */ /* 0x000fee000f8e02ff */
[----:B------:R-:W-:Y:S01]  /*7430*/  @!P3 PRMT R45, R0, 0x7610, R45 ;  /* 0x00007610002db816 */ /* 0x000fe2000000002d */
[----:B--2---:R-:W-:Y:S06]  /*7440*/  @UP0 UIMAD.WIDE UR4, UR6, 0x4, UR4 ;  /* 0x00000004060408a5 */ /* 0x004fec000f8e0204 */
[----:B------:R-:W-:Y:S01]  /*7450*/  IMAD.U32 R4, RZ, RZ, UR4 ;  /* 0x00000004ff047e24 */ /* 0x000fe2000f8e00ff */
[----:B------:R-:W-:Y:S04]  /*7460*/  MOV R5, UR5 ;  /* 0x0000000500057c02 */ /* 0x000fe80008000f00 */
[----:B------:R-:W2:Y:S01]  /*7470*/  @!UP0 LDCU UR4, c[0x0][0x880] ;  /* 0x00011000ff0487ac */ /* 0x000ea20008000800 */
[----:B-1---5:R1:W5:Y:S02]  /*7480*/  @P3 LDG.E R27, desc[UR8][R4.64] ;  /* 0x00000008041b3981 */ /* 0x022364000c1e1900 */
[----:B-12---:R-:W-:Y:S02]  /*7490*/  @!P3 IMAD.U32 R27, RZ, RZ, UR4 ;  /* 0x00000004ff1bbe24 */ /* 0x006fe4000f8e00ff */
.L_x_122:
[----:B------:R-:W-:Y:S05]  /*74a0*/  @!P4 BRA `(.L_x_123) ;  /* 0x000000000024c947 */ /* 0x000fea0003800000 */
[----:B------:R-:W-:Y:S01]  /*74b0*/  ISETP.NE.U32.AND P3, PT, R40, RZ, PT ;  /* 0x000000ff2800720c */ /* 0x000fe20003f65070 */
[----:B------:R-:W1:Y:S03]  /*74c0*/  LDCU.64 UR4, c[0x0][0x358] ;  /* 0x00006b00ff0477ac */ /* 0x000e660008000a00 */
[----:B------:R-:W-:Y:S11]  /*74d0*/  ISETP.NE.AND.EX P3, PT, R41, RZ, PT, P3 ;  /* 0x000000ff2900720c */ /* 0x000ff60003f65330 */
[----:B------:R-:W-:Y:S02]  /*74e0*/  @!UPT UIADD3 URZ, UPT, UPT, URZ, URZ, URZ ;  /* 0x000000fffffff290 */ /* 0x000fe4000fffe0ff */
[----:B------:R-:W2:Y:S01]  /*74f0*/  @P3 LDC.64 R4, c[0x0][0x8a8] ;  /* 0x00022a00ff043b82 */ /* 0x000ea20000000a00 */
[----:B------:R-:W-:Y:S04]  /*7500*/  @P3 IMAD R0, R42, UR48, RZ ;  /* 0x000000302a003c24 */ /* 0x000fe8000f8e02ff */
[----:B--2---:R-:W-:Y:S05]  /*7510*/  @P3 IMAD.WIDE R4, R0, 0x4, R4 ;  /* 0x0000000400043825 */ /* 0x004fea00078e0204 */
[----:B-1---5:R1:W5:Y:S02]  /*7520*/  @P3 LDG.E R24, desc[UR4][R4.64] ;  /* 0x0000000404183981 */ /* 0x022364000c1e1900 */
[----:B-1----:R-:W2:Y:S02]  /*7530*/  @!P3 LDC R24, c[0x0][0x8a0] ;  /* 0x00022800ff18bb82 */ /* 0x002ea40000000800 */
.L_x_123:
[----:B-----5:R-:W-:Y:S01]  /*7540*/  FSETP.NEU.AND P4, PT, R27, RZ, PT ;  /* 0x000000ff1b00720b */ /* 0x020fe20003f8d000 */
[----:B------:R-:W1:Y:S01]  /*7550*/  LDCU.64 UR10, c[0x0][0xa90] ;  /* 0x00015200ff0a77ac */ /* 0x000e620008000a00 */
[----:B------:R-:W-:Y:S01]  /*7560*/  SEL R4, RZ, 0xffffffff, P2 ;  /* 0xffffffffff047807 */ /* 0x000fe20001000000 */
[----:B------:R-:W-:Y:S01]  /*7570*/  IMAD.SHL.U32 R66, R54, 0x2, RZ ;  /* 0x0000000236427824 */ /* 0x000fe200078e00ff */
[----:B------:R-:W-:Y:S01]  /*7580*/  @P1 LOP3.LUT P2, RZ, R45, 0xff, RZ, 0xc0, !PT ;  /* 0x000000ff2dff1812 */ /* 0x000fe2000784c0ff */
[----:B------:R-:W-:Y:S01]  /*7590*/  BSSY B1, `(.L_x_124) ;  /* 0x000004a000017945 */ /* 0x000fe20003800000 */
[----:B------:R-:W-:Y:S01]  /*75a0*/  @P1 SEL R0, RZ, 0xffffffff, P4 ;  /* 0xffffffffff001807 */ /* 0x000fe20002000000 */
[----:B------:R-:W-:Y:S01]  /*75b0*/  USHF.L.U32 UR8, UR45, 0x6, URZ ;  /* 0x000000062d087899 */ /* 0x000fe200080006ff */
[----:B------:R-:W-:Y:S01]  /*75c0*/  LOP3.LUT R53, R53, 0x1, RZ, 0x3c, !PT ;  /* 0x0000000135357812 */ /* 0x000fe200078e3cff */
[----:B------:R-:W-:Y:S01]  /*75d0*/  IMAD.MOV.U32 R68, RZ, RZ, 0x1 ;  /* 0x00000001ff447424 */ /* 0x000fe200078e00ff */
[----:B------:R-:W-:Y:S01]  /*75e0*/  @P0 SEL R0, R4, R0, !P2 ;  /* 0x0000000004000207 */ /* 0x000fe20005000000 */
[----:B------:R-:W-:Y:S01]  /*75f0*/  IMAD.IADD R25, R23, 0x1, R2 ;  /* 0x0000000117197824 */ /* 0x000fe200078e0202 */
[----:B------:R-:W-:Y:S01]  /*7600*/  LEA R63, R22, UR44, 0x3 ;  /* 0x0000002c163f7c11 */ /* 0x000fe2000f8e18ff */
[----:B------:R-:W-:Y:S01]  /*7610*/  IMAD.U32 R62, RZ, RZ, UR8 ;  /* 0x00000008ff3e7e24 */ /* 0x000fe2000f8e00ff */
[----:B------:R-:W-:Y:S01]  /*7620*/  @P1 LOP3.LUT R0, R0, 0x1, RZ, 0xc0, !PT ;  /* 0x0000000100001812 */ /* 0x000fe200078ec0ff */
[----:B------:R-:W-:Y:S01]  /*7630*/  IMAD.MOV.U32 R26, RZ, RZ, RZ ;  /* 0x000000ffff1a7224 */ /* 0x000fe200078e00ff */
[----:B------:R-:W-:Y:S02]  /*7640*/  R2UR UR4, R58 ;  /* 0x000000003a0472ca */ /* 0x000fe400000e0000 */
[----:B------:R-:W-:Y:S02]  /*7650*/  CS2R R38, SRZ ;  /* 0x0000000000267805 */ /* 0x000fe4000001ff00 */
[----:B------:R-:W-:Y:S02]  /*7660*/  ISETP.NE.U32.OR P6, PT, R0, 0x1, !P1 ;  /* 0x000000010000780c */ /* 0x000fe40004fc5470 */
[----:B------:R-:W-:Y:S02]  /*7670*/  CS2R R36, SRZ ;  /* 0x0000000000247805 */ /* 0x000fe4000001ff00 */
[----:B------:R-:W-:Y:S02]  /*7680*/  R2UR UR6, R57 ;  /* 0x00000000390672ca */ /* 0x000fe400000e0000 */
[----:B------:R-:W-:Y:S02]  /*7690*/  CS2R R30, SRZ ;  /* 0x00000000001e7805 */ /* 0x000fe4000001ff00 */
[----:B------:R-:W-:Y:S02]  /*76a0*/  R2UR UR12, R59 ;  /* 0x000000003b0c72ca */ /* 0x000fe400000e0000 */
[----:B------:R-:W-:Y:S02]  /*76b0*/  CS2R R28, SRZ ;  /* 0x00000000001c7805 */ /* 0x000fe4000001ff00 */
[----:B------:R-:W-:Y:S01]  /*76c0*/  R2UR UR9, R56 ;  /* 0x00000000380972ca */ /* 0x000fe200000e0000 */
[----:B------:R-:W-:Y:S01]  /*76d0*/  VIADD R67, R66, UR44 ;  /* 0x0000002c42437c36 */ /* 0x000fe20008000000 */
[----:B------:R-:W-:Y:S02]  /*76e0*/  PLOP3.LUT P3, PT, PT, PT, UP1, 0x80, 0x8 ;  /* 0x000000000008781c */ /* 0x000fe40003f6f018 */
[----:B------:R-:W-:Y:S01]  /*76f0*/  SEL R3, RZ, 0xffffffff, P4 ;  /* 0xffffffffff037807 */ /* 0x000fe20002000000 */
[----:B------:R-:W-:Y:S01]  /*7700*/  UIMAD.WIDE.U32 UR4, UR8, UR4, URZ ;  /* 0x00000004080472a5 */ /* 0x000fe2000f8e00ff */
[----:B------:R-:W-:Y:S02]  /*7710*/  LOP3.LUT P4, R64, R45, 0xff, RZ, 0xc0, !PT ;  /* 0x000000ff2d407812 */ /* 0x000fe4000788c0ff */
[----:B------:R-:W-:Y:S02]  /*7720*/  @P6 SHF.L.U32 R0, R53, 0x1f, RZ ;  /* 0x0000001f35006819 */ /* 0x000fe400000006ff */
[----:B------:R-:W-:Y:S01]  /*7730*/  P2R R65, PR, RZ, 0x40 ;  /* 0x00000040ff417803 */ /* 0x000fe20000000000 */
[----:B------:R-:W-:Y:S01]  /*7740*/  UISETP.NE.AND UP0, UPT, UR12, 0x1, UPT ;  /* 0x000000010c00788c */ /* 0x000fe2000bf05270 */
[----:B------:R3:W4:Y:S01]  /*7750*/  @P6 SYNCS.PHASECHK.TRANS64.TRYWAIT P1, [UR44+0x1a0], R0 ;  /* 0x0001a000ff0065a7 */ /* 0x000722000802112c */
[----:B------:R-:W-:Y:S02]  /*7760*/  UMOV UR4, UR5 ;  /* 0x0000000500047c82 */ /* 0x000fe40008000000 */
[----:B------:R-:W-:Y:S01]  /*7770*/  USHF.R.U32.HI UR4, URZ, UR6, UR4 ;  /* 0x00000006ff047299 */ /* 0x000fe20008011604 */
[----:B------:R-:W-:Y:S03]  /*7780*/  @P3 SEL R3, R4, R3, !P4 ;  /* 0x0000000304033207 */ /* 0x000fe60006000000 */
[----:B------:R-:W-:Y:S01]  /*7790*/  USEL UR4, UR8, UR4, !UP0 ;  /* 0x0000000408047287 */ /* 0x000fe2000c000000 */
[----:B------:R-:W-:Y:S01]  /*77a0*/  LOP3.LUT R3, R3, 0x1, RZ, 0xc0, !PT ;  /* 0x0000000103037812 */ /* 0x000fe200078ec0ff */
[----:B------:R-:W-:Y:S03]  /*77b0*/  UISETP.NE.AND UP0, UPT, UR9, 0x1, UPT ;  /* 0x000000010900788c */ /* 0x000fe6000bf05270 */
[----:B------:R-:W-:Y:S01]  /*77c0*/  ISETP.NE.U32.AND P5, PT, R3, 0x1, PT ;  /* 0x000000010300780c */ /* 0x000fe20003fa5070 */
[----:B------:R-:W-:Y:S02]  /*77d0*/  IMAD.U32 R61, RZ, RZ, UR4 ;  /* 0x00000004ff3d7e24 */ /* 0x000fe4000f8e00ff */
[----:B------:R-:W-:Y:S01]  /*77e0*/  PLOP3.LUT P2, PT, PT, PT, UP0, 0x80, 0x8 ;  /* 0x000000000008781c */ /* 0x000fe20003f4f008 */
[----:B------:R-:W-:Y:S01]  /*77f0*/  IMAD R5, RZ, RZ, -UR4 ;  /* 0x80000004ff057e24 */ /* 0x000fe2000f8e02ff */
[----:B------:R-:W-:Y:S01]  /*7800*/  P2R R69, PR, RZ, 0x20 ;  /* 0x00000020ff457803 */ /* 0x000fe20000000000 */
[----:B------:R-:W-:Y:S02]  /*7810*/  IMAD.U32 R60, RZ, RZ, UR4 ;  /* 0x00000004ff3c7e24 */ /* 0x000fe4000f8e00ff */
[----:B------:R-:W-:Y:S01]  /*7820*/  IMAD R62, R5, UR12, R62 ;  /* 0x0000000c053e7c24 */ /* 0x000fe2000f8e023e */
[----:B---3--:R-:W-:Y:S04]  /*7830*/  SHF.L.U32 R0, R52, 0x1f, RZ ;  /* 0x0000001f34007819 */ /* 0x008fe800000006ff */
[----:B------:R3:W2:Y:S01]  /*7840*/  SYNCS.PHASECHK.TRANS64.TRYWAIT P0, [R63+URZ+0x200], R0 ;  /* 0x000200003f0075a7 */ /* 0x0006a200080011ff */
[----:B-1----:R-:W-:Y:S07]  /*7850*/  UIMAD.WIDE.U32 UR6, UR4, UR10, URZ ;  /* 0x0000000a040672a5 */ /* 0x002fee000f8e00ff */
[----:B------:R-:W-:Y:S02]  /*7860*/  UMOV UR5, UR7 ;  /* 0x0000000700057c82 */ /* 0x000fe40008000000 */
[----:B------:R-:W-:Y:S06]  /*7870*/  USHF.R.U32.HI UR5, URZ, UR11, UR5 ;  /* 0x0000000bff057299 */ /* 0x000fec0008011605 */
[----:B------:R-:W-:Y:S05]  /*7880*/  SEL R61, R61, UR5, !P2 ;  /* 0x000000053d3d7c07 */ /* 0x000fea000d000000 */
[----:B------:R-:W-:Y:S04]  /*7890*/  IMAD.MOV R4, RZ, RZ, -R61 ;  /* 0x000000ffff047224 */ /* 0x000fe800078e0a3d */
[----:B------:R-:W-:Y:S01]  /*78a0*/  IMAD R60, R4, UR9, R60 ;  /* 0x00000009043c7c24 */ /* 0x000fe2000f8e023c */
[----:B----4-:R-:W-:Y:S01]  /*78b0*/  @P6 SEL R68, RZ, 0x1, !P1 ;  /* 0x00000001ff446807 */ /* 0x010fe20004800000 */
[----:B---3--:R-:W-:Y:S06]  /*78c0*/  @!P6 BRA `(.L_x_125) ;  /* 0x000000000058e947 */ /* 0x008fec0003800000 */
[C---:B------:R-:W-:Y:S01]  /*78d0*/  VIADD R2, R67.reuse, 0x300 ;  /* 0x0000030043027836 */ /* 0x040fe20000000000 */
[----:B------:R-:W-:Y:S01]  /*78e0*/  LOP3.LUT P6, RZ, R44, 0x40, RZ, 0xc0, !PT ;  /* 0x000000402cff7812 */ /* 0x000fe200078cc0ff */
[----:B------:R-:W-:Y:S01]  /*78f0*/  BSSY B0, `(.L_x_126) ;  /* 0x000000e000007945 */ /* 0x000fe20003800000 */
[----:B------:R-:W-:Y:S01]  /*7900*/  ISETP.NE.AND P2, PT, R68, RZ, PT ;  /* 0x000000ff4400720c */ /* 0x000fe20003f45270 */
[----:B------:R-:W-:Y:S01]  /*7910*/  @P5 VIADD R4, R67, 0x310 ;  /* 0x0000031043045836 */ /* 0x000fe20000000000 */
[----:B------:R-:W-:Y:S01]  /*7920*/  PLOP3.LUT P1, PT, PT, PT, PT, 0x8, 0x80 ;  /* 0x000000000080781c */ /* 0x000fe20003f2e170 */
[----:B------:R-:W-:Y:S01]  /*7930*/  IMAD.MOV.U32 R39, RZ, RZ, RZ ;  /* 0x000000ffff277224 */ /* 0x000fe200078e00ff */
[----:B------:R-:W-:Y:S02]  /*7940*/  @P5 PLOP3.LUT P1, PT, P6, PT, PT, 0x80, 0x8 ;  /* 0x000000000008581c */ /* 0x000fe4000372f070 */
[----:B------:R-:W-:Y:S02]  /*7950*/  CS2R R36, SRZ ;  /* 0x0000000000247805 */ /* 0x000fe4000001ff00 */
[----:B------:R-:W-:Y:S02]  /*7960*/  CS2R R30, SRZ ;  /* 0x00000000001e7805 */ /* 0x000fe4000001ff00 */
[----:B------:R-:W-:Y:S07]  /*7970*/  CS2R R28, SRZ ;  /* 0x00000000001c7805 */ /* 0x000fee000001ff00 */
[----:B------:R-:W-:Y:S01]  /*7980*/  @P1 VIADD R4, R2, 0xfffffff0 ;  /* 0xfffffff002041836 */ /* 0x000fe20000000000 */
[----:B------:R-:W-:Y:S06]  /*7990*/  @P2 BRA `(.L_x_127) ;  /* 0x00000000000c2947 */ /* 0x000fec0003800000 */
[----:B------:R-:W-:Y:S04]  /*79a0*/  SHF.L.U32 R3, R53, 0x1f, RZ ;  /* 0x0000001f35037819 */ /* 0x000fe800000006ff */
[----:B------:R-:W1:Y:S02]  /*79b0*/  SYNCS.PHASECHK.TRANS64.TRYWAIT P1, [UR44+0x1a0], R3 ;  /* 0x0001a003ff0075a7 */ /* 0x000e64000802112c */
[----:B-1----:R-:W-:Y:S05]  /*79c0*/  @!P1 BRA `(.L_x_128) ;  /* 0x0000003800009947 */ /* 0x002fea0003800000 */
.L_x_127:
[----:B------:R-:W-:Y:S05]  /*79d0*/  BSYNC B0 ;  /* 0x0000000000007941 */ /* 0x000fea0003800000 */
.L_x_126:
[----:B------:R-:W-:Y:S01]  /*79e0*/  ISETP.NE.AND P1, PT, R69, RZ, PT ;  /* 0x000000ff4500720c */ /* 0x000fe20003f25270 */
[----:B------:R-:W-:Y:S11]  /*79f0*/  HFMA2 R26, -RZ, RZ, 0, 5.9604644775390625e-08 ;  /* 0x00000001ff1a7431 */ /* 0x000ff600000001ff */
[----:B------:R-:W-:Y:S01]  /*7a00*/  @!UPT UIADD3 URZ, UPT, UPT, URZ, URZ, URZ ;  /* 0x000000fffffff290 */ /* 0x000fe2000fffe0ff */
[----:B------:R3:W4:Y:S04]  /*7a10*/  @P1 LDS.128 R36, [R4] ;  /* 0x0000000004241984 */ /* 0x0007280000000c00 */
[----:B------:R3:W1:Y:S02]  /*7a20*/  @P1 LDS.128 R28, [R66+UR44+0x300] ;  /* 0x0003002c421c1984 */ /* 0x0006640008000c00 */
.L_x_125:
[----:B------:R-:W-:Y:S05]  /*7a30*/  BSYNC B1 ;  /* 0x0000000000017941 */ /* 0x000fea0003800000 */
.L_x_124:
[----:B-1----:R-:W-:Y:S04]  /*7a40*/  SHF.R.U32.HI R2, RZ, 0x15, R25 ;  /* 0x00000015ff027819 */ /* 0x002fe80000011619 */
[----:B------:R-:W-:Y:S01]  /*7a50*/  LOP3.LUT P1, RZ, R2, 0x3, R46, 0x48, !PT ;  /* 0x0000000302ff7812 */ /* 0x000fe2000782482e */
[----:B------:R-:W-:Y:S01]  /*7a60*/  @!UPT UIADD3 URZ, UPT, UPT, URZ, URZ, URZ ;  /* 0x000000fffffff290 */ /* 0x000fe2000fffe0ff */
[----:B--2---:R-:W-:Y:S11]  /*7a70*/  @P0 BRA `(.L_x_129) ;  /* 0x0000000000080947 */ /* 0x004ff60003800000 */
[----:B------:R-:W1:Y:S02]  /*7a80*/  SYNCS.PHASECHK.TRANS64.TRYWAIT P0, [R63+URZ+0x200], R0 ;  /* 0x000200003f0075a7 */ /* 0x000e6400080011ff */
[----:B-1----:R-:W-:Y:S05]  /*7a90*/  @!P0 BRA `(.L_x_130) ;  /* 0x0000003400e48947 */ /* 0x002fea0003800000 */
.L_x_129:
[----:B------:R-:W-:Y:S05]  /*7aa0*/  @!P1 BRA `(.L_x_131) ;  /* 0x0000000000409947 */ /* 0x000fea0003800000 */
[----:B------:R-:W2:Y:S01]  /*7ab0*/  LDCU.64 UR8, c[0x4][0x70] ;  /* 0x01000e00ff0877ac */ /* 0x000ea20008000a00 */
[----:B------:R-:W-:Y:S01]  /*7ac0*/  MOV R3, 0x0 ;  /* 0x0000000000037802 */ /* 0x000fe20000000f00 */
[----:B------:R-:W-:Y:S02]  /*7ad0*/  HFMA2 R12, -RZ, RZ, 0, 5.9604644775390625e-08 ;  /* 0x00000001ff0c7431 */ /* 0x000fe400000001ff */
[----:B------:R-:W-:Y:S02]  /*7ae0*/  IMAD.MOV.U32 R8, RZ, RZ, 0x192 ;  /* 0x00000192ff087424 */ /* 0x000fe400078e00ff */
[----:B------:R-:W-:Y:S01]  /*7af0*/  IMAD.MOV.U32 R13, RZ, RZ, RZ ;  /* 0x000000ffff0d7224 */ /* 0x000fe200078e00ff */
[----:B------:R-:W5:Y:S01]  /*7b00*/  LDCU.64 UR6, c[0x4][0x78] ;  /* 0x01000f00ff0677ac */ /* 0x000f620008000a00 */
[----:B------:R-:W1:Y:S01]  /*7b10*/  LDC.64 R2, c[0x4][R3] ;  /* 0x0100000003027b82 */ /* 0x000e620000000a00 */
[----:B------:R-:W4:Y:S01]  /*7b20*/  LDCU.64 UR4, c[0x4][0x10] ;  /* 0x01000200ff0477ac */ /* 0x000f220008000a00 */
[----:B--2---:R-:W-:Y:S01]  /*7b30*/  MOV R5, UR9 ;  /* 0x0000000900057c02 */ /* 0x004fe20008000f00 */
[----:B---3--:R-:W-:Y:S01]  /*7b40*/  IMAD.U32 R4, RZ, RZ, UR8 ;  /* 0x00000008ff047e24 */ /* 0x008fe2000f8e00ff */
[----:B-----5:R-:W-:Y:S01]  /*7b50*/  MOV R7, UR7 ;  /* 0x0000000700077c02 */ /* 0x020fe20008000f00 */
[----:B------:R-:W-:Y:S01]  /*7b60*/  IMAD.U32 R6, RZ, RZ, UR6 ;  /* 0x00000006ff067e24 */ /* 0x000fe2000f8e00ff */
[----:B----4-:R-:W-:Y:S01]  /*7b70*/  MOV R11, UR5 ;  /* 0x00000005000b7c02 */ /* 0x010fe20008000f00 */
[----:B------:R-:W-:Y:S02]  /*7b80*/  IMAD.U32 R10, RZ, RZ, UR4 ;  /* 0x00000004ff0a7e24 */ /* 0x000fe4000f8e00ff */
[----:B------:R-:W-:Y:S07]  /*7b90*/  LEPC R20, `(.L_x_131) ;  /* 0x000000001014794e */ /* 0x000fee0000000000 */
[----:B-1----:R-:W-:Y:S05]  /*7ba0*/  CALL.ABS.NOINC R2 ;  /* 0x0000000002007343 */ /* 0x002fea0003c00000 */
.L_x_131:
[----:B------:R-:W-:Y:S05]  /*7bb0*/  WARPSYNC.ALL ;  /* 0x0000000000007948 */ /* 0x000fea0003800000 */
[----:B------:R-:W-:Y:S01]  /*7bc0*/  R2UR UR4, R25 ;  /* 0x00000000190472ca */ /* 0x000fe200000e0000 */
[--C-:B------:R-:W-:Y:S01]  /*7bd0*/  HADD2.F32 R3, -RZ, R28.reuse.H0_H0 ;  /* 0x2000001cff037230 */ /* 0x100fe20000004100 */
[----:B------:R-:W-:Y:S01]  /*7be0*/  MOV R71, 0x10 ;  /* 0x0000001000477802 */ /* 0x000fe20000000f00 */
[--C-:B------:R-:W-:Y:S01]  /*7bf0*/  HADD2.F32 R20, -RZ, R29.reuse.H0_H0 ;  /* 0x2000001dff147230 */ /* 0x100fe20000004100 */
[----:B------:R-:W-:Y:S01]  /*7c00*/  LOP3.LUT P6, RZ, R44, 0x40, RZ, 0xc0, !PT ;  /* 0x000000402cff7812 */ /* 0x000fe200078cc0ff */
[----:B------:R-:W-:Y:S01]  /*7c10*/  BSSY.RECONVERGENT B0, `(.L_x_132) ;  /* 0x0000057000007945 */ /* 0x000fe20003800200 */
[----:B------:R-:W-:Y:S02]  /*7c20*/  ISETP.NE.AND P0, PT, R55, RZ, PT ;  /* 0x000000ff3700720c */ /* 0x000fe40003f05270 */
[----:B------:R-:W-:Y:S04]  /*7c30*/  SEL R71, R71, 0xfffffff0, !P6 ;  /* 0xfffffff047477807 */ /* 0x000fe80007000000 */
[----:B------:R-:W-:Y:S01]  /*7c40*/  IADD3 R67, PT, PT, R67, R71, RZ ;  /* 0x0000004743437210 */ /* 0x000fe20007ffe0ff */
[----:B---3--:R-:W1:Y:S02]  /*7c50*/  LDTM.x16 R4, tmem[UR4] ;  /* 0x00000004000479ee */ /* 0x008e640008240000 */
[C---:B-1----:R-:W-:Y:S01]  /*7c60*/  FMUL R0, R24.reuse, R4 ;  /* 0x0000000418007220 */ /* 0x042fe20000400000 */
[----:B------:R-:W-:Y:S02]  /*7c70*/  HADD2.F32 R4, -RZ, R28.H1_H1 ;  /* 0x3000001cff047230 */ /* 0x000fe40000004100 */
[C---:B------:R-:W-:Y:S01]  /*7c80*/  FMUL R2, R24.reuse, R5 ;  /* 0x0000000518027220 */ /* 0x040fe20000400000 */
[C---:B------:R-:W-:Y:S01]  /*7c90*/  FMUL R5, R24.reuse, R9 ;  /* 0x0000000918057220 */ /* 0x040fe20000400000 */
[C---:B------:R-:W-:Y:S01]  /*7ca0*/  FFMA R0, R27.reuse, R3, R0 ;  /* 0x000000031b007223 */ /* 0x040fe20000000000 */
[C---:B------:R-:W-:Y:S01]  /*7cb0*/  FMUL R9, R24.reuse, R13 ;  /* 0x0000000d18097220 */ /* 0x040fe20000400000 */
[C---:B------:R-:W-:Y:S01]  /*7cc0*/  FFMA R2, R27.reuse, R4, R2 ;  /* 0x000000041b027223 */ /* 0x040fe20000000002 */
[C---:B------:R-:W-:Y:S01]  /*7cd0*/  FMUL R4, R24.reuse, R8 ;  /* 0x0000000818047220 */ /* 0x040fe20000400000 */
[C---:B------:R-:W-:Y:S01]  /*7ce0*/  FMUL R8, R24.reuse, R12 ;  /* 0x0000000c18087220 */ /* 0x040fe20000400000 */
[C---:B------:R-:W-:Y:S01]  /*7cf0*/  FMUL R12, R24.reuse, R16 ;  /* 0x00000010180c7220 */ /* 0x040fe20000400000 */
[C---:B------:R-:W-:Y:S01]  /*7d00*/  FMUL R3, R24.reuse, R6 ;  /* 0x0000000618037220 */ /* 0x040fe20000400000 */
[----:B------:R-:W-:Y:S01]  /*7d10*/  FMUL R13, R24, R17 ;  /* 0x00000011180d7220 */ /* 0x000fe20000400000 */
[----:B------:R-:W-:Y:S01]  /*7d20*/  HADD2.F32 R16, -RZ, R29.H1_H1 ;  /* 0x3000001dff107230 */ /* 0x000fe20000004100 */
[----:B------:R-:W-:Y:S01]  /*7d30*/  F2FP.F16.F32.PACK_AB R32, R2, R0 ;  /* 0x000000000220723e */ /* 0x000fe200000000ff */
[C---:B------:R-:W-:Y:S01]  /*7d40*/  FMUL R7, R24.reuse, R7 ;  /* 0x0000000718077220 */ /* 0x040fe20000400000 */
[--C-:B------:R-:W-:Y:S02]  /*7d50*/  HADD2.F32 R17, -RZ, R30.reuse.H0_H0 ;  /* 0x2000001eff117230 */ /* 0x100fe40000004100 */
[C---:B------:R-:W-:Y:S01]  /*7d60*/  FFMA R3, R27.reuse, R20, R3 ;  /* 0x000000141b037223 */ /* 0x040fe20000000003 */
[----:B------:R-:W-:Y:S02]  /*7d70*/  HADD2.F32 R0, -RZ, R30.H1_H1 ;  /* 0x3000001eff007230 */ /* 0x000fe40000004100 */
[C---:B------:R-:W-:Y:S01]  /*7d80*/  FFMA R7, R27.reuse, R16, R7 ;  /* 0x000000101b077223 */ /* 0x040fe20000000007 */
[--C-:B------:R-:W-:Y:S02]  /*7d90*/  HADD2.F32 R2, -RZ, R31.reuse.H0_H0 ;  /* 0x2000001fff027230 */ /* 0x100fe40000004100 */
[C---:B------:R-:W-:Y:S01]  /*7da0*/  FFMA R4, R27.reuse, R17, R4 ;  /* 0x000000111b047223 */ /* 0x040fe20000000004 */
[C---:B------:R-:W-:Y:S01]  /*7db0*/  FMUL R6, R24.reuse, R10 ;  /* 0x0000000a18067220 */ /* 0x040fe20000400000 */
[C---:B------:R-:W-:Y:S01]  /*7dc0*/  FFMA R5, R27.reuse, R0, R5 ;  /* 0x000000001b057223 */ /* 0x040fe20000000005 */
[----:B------:R-:W-:Y:S02]  /*7dd0*/  HADD2.F32 R16, -RZ, R31.H1_H1 ;  /* 0x3000001fff107230 */ /* 0x000fe40000004100 */
[C---:B------:R-:W-:Y:S01]  /*7de0*/  FMUL R11, R24.reuse, R11 ;  /* 0x0000000b180b7220 */ /* 0x040fe20000400000 */
[--C-:B----4-:R-:W-:Y:S02]  /*7df0*/  HADD2.F32 R0, -RZ, R36.reuse.H0_H0 ;  /* 0x20000024ff007230 */ /* 0x110fe40000004100 */
[----:B------:R-:W-:Y:S01]  /*7e00*/  FFMA R6, R27, R2, R6 ;  /* 0x000000021b067223 */ /* 0x000fe20000000006 */
[----:B------:R-:W-:Y:S01]  /*7e10*/  F2FP.F16.F32.PACK_AB R33, R7, R3 ;  /* 0x000000030721723e */ /* 0x000fe200000000ff */
[C---:B------:R-:W-:Y:S01]  /*7e20*/  FFMA R11, R27.reuse, R16, R11 ;  /* 0x000000101b0b7223 */ /* 0x040fe2000000000b */
[----:B------:R-:W-:Y:S02]  /*7e30*/  HADD2.F32 R2, -RZ, R36.H1_H1 ;  /* 0x30000024ff027230 */ /* 0x000fe40000004100 */
[C---:B------:R-:W-:Y:S01]  /*7e40*/  FFMA R8, R27.reuse, R0, R8 ;  /* 0x000000001b087223 */ /* 0x040fe20000000008 */
[--C-:B------:R-:W-:Y:S02]  /*7e50*/  HADD2.F32 R3, -RZ, R37.reuse.H0_H0 ;  /* 0x20000025ff037230 */ /* 0x100fe40000004100 */
[C---:B------:R-:W-:Y:S01]  /*7e60*/  FMUL R10, R24.reuse, R14 ;  /* 0x0000000e180a7220 */ /* 0x040fe20000400000 */
[----:B------:R-:W-:Y:S02]  /*7e70*/  HADD2.F32 R0, -RZ, R37.H1_H1 ;  /* 0x30000025ff007230 */ /* 0x000fe40000004100 */
[C---:B------:R-:W-:Y:S01]  /*7e80*/  FMUL R15, R24.reuse, R15 ;  /* 0x0000000f180f7220 */ /* 0x040fe20000400000 */
[C---:B------:R-:W-:Y:S01]  /*7e90*/  FFMA R9, R27.reuse, R2, R9 ;  /* 0x000000021b097223 */ /* 0x040fe20000000009 */
[C---:B------:R-:W-:Y:S01]  /*7ea0*/  FFMA R10, R27.reuse, R3, R10 ;  /* 0x000000031b0a7223 */ /* 0x040fe2000000000a */
[--C-:B------:R-:W-:Y:S02]  /*7eb0*/  HADD2.F32 R2, -RZ, R38.reuse.H0_H0 ;  /* 0x20000026ff027230 */ /* 0x100fe40000004100 */
[----:B------:R-:W-:Y:S01]  /*7ec0*/  FFMA R15, R27, R0, R15 ;  /* 0x000000001b0f7223 */ /* 0x000fe2000000000f */
[----:B------:R-:W-:Y:S01]  /*7ed0*/  HADD2.F32 R3, -RZ, R38.H1_H1 ;  /* 0x30000026ff037230 */ /* 0x000fe20000004100 */
[----:B------:R-:W-:Y:S01]  /*7ee0*/  F2FP.F16.F32.PACK_AB R34, R5, R4 ;  /* 0x000000040522723e */ /* 0x000fe200000000ff */
[--C-:B------:R-:W-:Y:S02]  /*7ef0*/  HADD2.F32 R0, -RZ, R39.reuse.H0_H0 ;  /* 0x20000027ff007230 */ /* 0x100fe40000004100 */
[C---:B------:R-:W-:Y:S01]  /*7f00*/  FMUL R14, R24.reuse, R18 ;  /* 0x00000012180e7220 */ /* 0x040fe20000400000 */
[----:B------:R-:W-:Y:S02]  /*7f10*/  HADD2.F32 R4, -RZ, R39.H1_H1 ;  /* 0x30000027ff047230 */ /* 0x000fe40000004100 */
[----:B------:R-:W-:Y:S01]  /*7f20*/  FMUL R19, R24, R19 ;  /* 0x0000001318137220 */ /* 0x000fe20000400000 */
[----:B------:R-:W-:Y:S01]  /*7f30*/  F2FP.F16.F32.PACK_AB R35, R11, R6 ;  /* 0x000000060b23723e */ /* 0x000fe200000000ff */
[C---:B------:R-:W-:Y:S01]  /*7f40*/  FFMA R12, R27.reuse, R2, R12 ;  /* 0x000000021b0c7223 */ /* 0x040fe2000000000c */
[C---:B------:R-:W-:Y:S01]  /*7f50*/  FFMA R13, R27.reuse, R3, R13 ;  /* 0x000000031b0d7223 */ /* 0x040fe2000000000d */
[C---:B------:R-:W-:Y:S01]  /*7f60*/  FFMA R14, R27.reuse, R0, R14 ;  /* 0x000000001b0e7223 */ /* 0x040fe2000000000e */
[----:B------:R-:W-:Y:S01]  /*7f70*/  FFMA R19, R27, R4, R19 ;  /* 0x000000041b137223 */ /* 0x000fe20000000013 */
[----:B------:R1:W-:Y:S01]  /*7f80*/  STS.128 [R66+UR44+0x300], R32 ;  /* 0x0003002042007988 */ /* 0x0003e20008000c2c */
[----:B------:R-:W-:Y:S02]  /*7f90*/  F2FP.F16.F32.PACK_AB R8, R9, R8 ;  /* 0x000000080908723e */ /* 0x000fe400000000ff */
[----:B------:R-:W-:Y:S02]  /*7fa0*/  F2FP.F16.F32.PACK_AB R9, R15, R10 ;  /* 0x0000000a0f09723e */ /* 0x000fe400000000ff */
[----:B------:R-:W-:Y:S02]  /*7fb0*/  F2FP.F16.F32.PACK_AB R10, R13, R12 ;  /* 0x0000000c0d0a723e */ /* 0x000fe400000000ff */
[----:B------:R-:W-:Y:S05]  /*7fc0*/  F2FP.F16.F32.PACK_AB R11, R19, R14 ;  /* 0x0000000e130b723e */ /* 0x000fea00000000ff */
[----:B------:R1:W-:Y:S01]  /*7fd0*/  STS.128 [R67+0x300], R8 ;  /* 0x0003000843007388 */ /* 0x0003e20000000c00 */
[----:B------:R-:W-:Y:S01]  /*7fe0*/  @!PT LDS RZ, [RZ] ;  /* 0x00000000fffff984 */ /* 0x000fe20000000800 */
[----:B------:R-:W-:Y:S01]  /*7ff0*/  @!PT LDS RZ, [RZ] ;  /* 0x00000000fffff984 */ /* 0x000fe20000000800 */
[----:B------:R-:W-:Y:S01]  /*8000*/  @!PT LDS RZ, [RZ] ;  /* 0x00000000fffff984 */ /* 0x000fe20000000800 */
[----:B------:R-:W-:Y:S01]  /*8010*/  @!PT LDS RZ, [RZ] ;  /* 0x00000000fffff984 */ /* 0x000fe20000000800 */
[----:B------:R2:W-:Y:S07]  /*8020*/  MEMBAR.ALL.CTA ;  /* 0x0000000000007992 */ /* 0x0005ee0000008000 */
[----:B--2---:R-:W2:Y:S02]  /*8030*/  FENCE.VIEW.ASYNC.S ;  /* 0x00000000000073c6 */ /* 0x004ea40000000000 */
[----:B--2---:R-:W-:Y:S06]  /*8040*/  BAR.SYNC.DEFER_BLOCKING 0x1, 0x80 ;  /* 0x0042000000007b1d */ /* 0x004fec0000010000 */
[----:B------:R-:W-:Y:S05]  /*8050*/  @P0 BRA `(.L_x_133) ;  /* 0x0000000000480947 */ /* 0x000fea0003800000 */
[----:B------:R-:W-:Y:S01]  /*8060*/  UIADD3 UR4, UPT, UPT, UR44, 0x300, URZ ;  /* 0x000003002c047890 */ /* 0x000fe2000fffe0ff */
[----:B------:R-:W-:Y:S01]  /*8070*/  R2UR UR10, R62 ;  /* 0x000000003e0a72ca */ /* 0x000fe200000e0000 */
[----:B------:R-:W-:Y:S01]  /*8080*/  UMOV UR9, UR46 ;  /* 0x0000002e00097c82 */ /* 0x000fe20008000000 */
[----:B------:R-:W-:Y:S01]  /*8090*/  R2UR UR11, R60 ;  /* 0x000000003c0b72ca */ /* 0x000fe200000e0000 */
[----:B------:R-:W-:Y:S01]  /*80a0*/  UIADD3 UR6, UPT, UPT, UR44, 0xb00, URZ ;  /* 0x00000b002c067890 */ /* 0x000fe2000fffe0ff */
[----:B------:R-:W-:Y:S01]  /*80b0*/  R2UR UR12, R61 ;  /* 0x000000003d0c72ca */ /* 0x000fe200000e0000 */
[----:B------:R-:W-:Y:S01]  /*80c0*/  IMAD.U32 R50, RZ, RZ, UR4 ;  /* 0x00000004ff327e24 */ /* 0x000fe2000f8e00ff */
[----:B------:R-:W-:Y:S02]  /*80d0*/  UIADD3 UR4, UP0, UPT, UR62, 0x680, URZ ;  /* 0x000006803e047890 */ /* 0x000fe4000ff1e0ff */
[----:B------:R-:W-:Y:S02]  /*80e0*/  UIADD3 UR7, UPT, UPT, UR46, 0x40, URZ ;  /* 0x000000402e077890 */ /* 0x000fe4000fffe0ff */
[----:B------:R-:W-:Y:S01]  /*80f0*/  R2UR UR8, R50 ;  /* 0x00000000320872ca */ /* 0x000fe200000e0000 */
[----:B------:R-:W-:Y:S11]  /*8100*/  UIADD3.X UR5, UPT, UPT, URZ, UR63, URZ, UP0, !UPT ;  /* 0x0000003fff057290 */ /* 0x000ff600087fe4ff */
[----:B------:R-:W-:Y:S01]  /*8110*/  @!UPT UIADD3 URZ, UPT, UPT, URZ, URZ, URZ ;  /* 0x000000fffffff290 */ /* 0x000fe2000fffe0ff */
[----:B------:R2:W-:Y:S02]  /*8120*/  UTMASTG.4D.IM2COL [UR8], [UR4] ;  /* 0x00000008040073b5 */ /* 0x0005e40008058000 */
[----:B--2---:R-:W-:Y:S01]  /*8130*/  UMOV UR8, UR6 ;  /* 0x0000000600087c82 */ /* 0x004fe20008000000 */
[----:B------:R-:W-:Y:S02]  /*8140*/  UMOV UR9, UR7 ;  /* 0x0000000700097c82 */ /* 0x000fe40008000000 */
[----:B------:R2:W-:Y:S01]  /*8150*/  UTMASTG.4D.IM2COL [UR8], [UR4] ;  /* 0x00000008040073b5 */ /* 0x0005e20008058000 */
[----:B------:R0:W-:Y:S01]  /*8160*/  UTMACMDFLUSH ;  /* 0x00000000000079b7 */ /* 0x0001e20000000000 */
[----:B--2---:R-:W-:Y:S04]  /*8170*/  DEPBAR.LE SB0, 0x1 ;  /* 0x000080400000791a */ /* 0x004fe80000000000 */
.L_x_133:
[----:B------:R-:W-:Y:S05]  /*8180*/  BSYNC.RECONVERGENT B0 ;  /* 0x0000000000007941 */ /* 0x000fea0003800200 */
.L_x_132:
[----:B------:R-:W-:Y:S01]  /*8190*/  BAR.SYNC.DEFER_BLOCKING 0x1, 0x80 ;  /* 0x0042000000007b1d */ /* 0x000fe20000010000 */
[----:B------:R-:W-:Y:S01]  /*81a0*/  ISETP.NE.AND P1, PT, R65, RZ, PT ;  /* 0x000000ff4100720c */ /* 0x000fe20003f25270 */
[----:B------:R-:W-:Y:S01]  /*81b0*/  UISETP.NE.AND UP0, UPT, UR49, URZ, UPT ;  /* 0x000000ff3100728c */ /* 0x000fe2000bf05270 */
[----:B------:R-:W-:Y:S11]  /*81c0*/  LEA R4, R26, UR44, 0x3 ;  /* 0x0000002c1a047c11 */ /* 0x000ff6000f8e18ff */
[----:B------:R-:W-:Y:S01]  /*81d0*/  @P1 SHF.L.U32 R3, R53, 0x1f, RZ ;  /* 0x0000001f35031819 */ /* 0x000fe200000006ff */
[----:B------:R-:W-:Y:S06]  /*81e0*/  BRA.U !UP0, `(.L_x_134) ;  /* 0x0000000108247547 */ /* 0x000fec000b800000 */
[----:B------:R-:W2:Y:S01]  /*81f0*/  S2R R0, SR_CgaCtaId ;  /* 0x0000000000007919 */ /* 0x000ea20000008800 */
[----:B------:R-:W-:Y:S01]  /*8200*/  IMAD.U32 R2, RZ, RZ, UR47 ;  /* 0x0000002fff027e24 */ /* 0x000fe2000f8e00ff */
[----:B------:R-:W-:Y:S04]  /*8210*/  UIADD3 UR4, UPT, UPT, UR47, 0x1, URZ ;  /* 0x000000012f047890 */ /* 0x000fe8000fffe0ff */
[----:B------:R-:W-:Y:S01]  /*8220*/  @P1 LEA R2, R2, UR44, 0x3 ;  /* 0x0000002c02021c11 */ /* 0x000fe2000f8e18ff */
[----:B------:R-:W-:Y:S04]  /*8230*/  UISETP.NE.AND UP0, UPT, UR4, 0x4, UPT ;  /* 0x000000040400788c */ /* 0x000fe8000bf05270 */
[----:B------:R-:W-:Y:S01]  /*8240*/  @P1 VIADD R2, R2, 0x1c0 ;  /* 0x000001c002021836 */ /* 0x000fe20000000000 */
[----:B------:R-:W-:Y:S04]  /*8250*/  USEL UR47, UR4, URZ, UP0 ;  /* 0x000000ff042f7287 */ /* 0x000fe80008000000 */
[----:B--2---:R-:W-:Y:S04]  /*8260*/  @P1 PRMT R0, R0, 0x654, R2 ;  /* 0x0000065400001816 */ /* 0x004fe80000000002 */
[----:B------:R2:W-:Y:S04]  /*8270*/  @P1 SYNCS.ARRIVE.TRANS64.RED.A1T0 RZ, [R0+URZ], RZ ;  /* 0x000000ff00ff19a7 */ /* 0x0005e800081004ff */
.L_x_134:
[----:B------:R-:W3:Y:S01]  /*8280*/  @P1 SYNCS.PHASECHK.TRANS64.TRYWAIT P0, [R4+URZ+0x1a0], R3 ;  /* 0x0001a003040015a7 */ /* 0x000ee200080011ff */
[----:B------:R-:W-:Y:S01]  /*8290*/  BSSY B1, `(.L_x_135) ;  /* 0x0000012000017945 */ /* 0x000fe20003800000 */
[----:B---3--:R-:W-:Y:S03]  /*82a0*/  @P1 SEL R68, RZ, 0x1, !P0 ;  /* 0x00000001ff441807 */ /* 0x008fe60004000000 */
[----:B------:R-:W-:Y:S05]  /*82b0*/  @!P1 BRA `(.L_x_136) ;  /* 0x00000000003c9947 */ /* 0x000fea0003800000 */
[----:B------:R-:W-:Y:S01]  /*82c0*/  ISETP.NE.AND P1, PT, R69, RZ, PT ;  /* 0x000000ff4500720c */ /* 0x000fe20003f25270 */
[----:B------:R-:W-:Y:S01]  /*82d0*/  BSSY B0, `(.L_x_137) ;  /* 0x0000009000007945 */ /* 0x000fe20003800000 */
[----:B------:R-:W-:Y:S11]  /*82e0*/  ISETP.NE.AND P0, PT, R68, RZ, PT ;  /* 0x000000ff4400720c */ /* 0x000ff60003f05270 */
[----:B------:R-:W-:Y:S05]  /*82f0*/  @P1 IMAD R3, R26, 0x1000, R66 ;  /* 0x000010001a031824 */ /* 0x000fea00078e0242 */
[----:B------:R-:W-:Y:S05]  /*8300*/  @P1 IADD3 R2, PT, PT, R3, UR44, RZ ;  /* 0x0000002c03021c10 */ /* 0x000fea000fffe0ff */
[----:B------:R-:W-:Y:S01]  /*8310*/  @P1 IMAD.IADD R2, R71, 0x1, R2 ;  /* 0x0000000147021824 */ /* 0x000fe200078e0202 */
[----:B------:R-:W-:Y:S06]  /*8320*/  @P0 BRA `(.L_x_138) ;  /* 0x00000000000c0947 */ /* 0x000fec0003800000 */
[----:B--2---:R-:W-:Y:S04]  /*8330*/  SHF.L.U32 R0, R53, 0x1f, RZ ;  /* 0x0000001f35007819 */ /* 0x004fe800000006ff */
[----:B------:R-:W2:Y:S02]  /*8340*/  SYNCS.PHASECHK.TRANS64.TRYWAIT P0, [R4+URZ+0x1a0], R0 ;  /* 0x0001a000040075a7 */ /* 0x000ea400080011ff */
[----:B--2---:R-:W-:Y:S05]  /*8350*/  @!P0 BRA `(.L_x_139) ;  /* 0x0000002c00c88947 */ /* 0x004fea0003800000 */
.L_x_138:
[----:B------:R-:W-:Y:S05]  /*8360*/  BSYNC B0 ;  /* 0x0000000000007941 */ /* 0x000fea0003800000 */
.L_x_137:
[----:B------:R-:W-:Y:S02]  /*8370*/  ISETP.NE.AND P0, PT, R69, RZ, PT ;  /* 0x000000ff4500720c */ /* 0x000fe40003f05270 */
[----:B------:R-:W-:Y:S11]  /*8380*/  IADD3 R26, PT, PT, R26, 0x1, RZ ;  /* 0x000000011a1a7810 */ /* 0x000ff60007ffe0ff */
[----:B------:R3:W4:Y:S04]  /*8390*/  @P0 LDS.128 R28, [R3+UR44+0x300] ;  /* 0x0003002c031c0984 */ /* 0x0007280008000c00 */
[----:B------:R3:W1:Y:S02]  /*83a0*/  @P0 LDS.128 R36, [R2+0x300] ;  /* 0x0003000002240984 */ /* 0x0006640000000c00 */
.L_x_136:
[----:B------:R-:W-:Y:S05]  /*83b0*/  BSYNC B1 ;  /* 0x0000000000017941 */ /* 0x000fea0003800000 */
.L_x_135:
[----:B--2---:R-:W-:Y:S05]  /*83c0*/  VIADD R0, R25, 0x10 ;  /* 0x0000001019007836 */ /* 0x004fea0000000000 */
[----:B------:R-:W-:Y:S04]  /*83d0*/  SHF.R.U32.HI R0, RZ, 0x15, R0 ;  /* 0x00000015ff007819 */ /* 0x000fe80000011600 */
[----:B------:R-:W-:Y:S11]  /*83e0*/  LOP3.LUT P0, RZ, R0, 0x3, R46, 0x48, !PT ;  /* 0x0000000300ff7812 */ /* 0x000ff6000780482e */
[----:B------:R-:W-:Y:S02]  /*83f0*/  @!UPT UIADD3 URZ, UPT, UPT, URZ, URZ, URZ ;  /* 0x000000fffffff290 */ /* 0x000fe4000fffe0ff */
[----:B------:R-:W-:Y:S05]  /*8400*/  @!P0 BRA `(.L_x_140) ;  /* 0x0000000000408947 */ /* 0x000fea0003800000 */
[----:B------:R-:W2:Y:S01]  /*8410*/  LDCU.64 UR8, c[0x4][0x70] ;  /* 0x01000e00ff0877ac */ /* 0x000ea20008000a00 */
[----:B---3--:R-:W-:Y:S01]  /*8420*/  MOV R3, 0x0 ;  /* 0x0000000000037802 */ /* 0x008fe20000000f00 */
[----:B------:R-:W-:Y:S02]  /*8430*/  HFMA2 R12, -RZ, RZ, 0, 5.9604644775390625e-08 ;  /* 0x00000001ff0c7431 */ /* 0x000fe400000001ff */
[----:B-1----:R-:W-:Y:S02]  /*8440*/  IMAD.MOV.U32 R8, RZ, RZ, 0x192 ;  /* 0x00000192ff087424 */ /* 0x002fe400078e00ff */
[----:B------:R-:W-:Y:S01]  /*8450*/  IMAD.MOV.U32 R13, RZ, RZ, RZ ;  /* 0x000000ffff0d7224 */ /* 0x000fe200078e00ff */
[----:B------:R-:W1:Y:S01]  /*8460*/  LDCU.64 UR6, c[0x4][0x78] ;  /* 0x01000f00ff0677ac */ /* 0x000e620008000a00 */
[----:B------:R-:W3:Y:S01]  /*8470*/  LDC.64 R2, c[0x4][R3] ;  /* 0x0100000003027b82 */ /* 0x000ee20000000a00 */
[----:B------:R-:W5:Y:S01]  /*8480*/  LDCU.64 UR4, c[0x4][0x10] ;  /* 0x01000200ff0477ac */ /* 0x000f620008000a00 */
[----:B--2---:R-:W-:Y:S01]  /*8490*/  MOV R5, UR9 ;  /* 0x0000000900057c02 */ /* 0x004fe20008000f00 */
[----:B------:R-:W-:Y:S01]  /*84a0*/  IMAD.U32 R4, RZ, RZ, UR8 ;  /* 0x00000008ff047e24 */ /* 0x000fe2000f8e00ff */
[----:B-1----:R-:W-:Y:S01]  /*84b0*/  MOV R7, UR7 ;  /* 0x0000000700077c02 */ /* 0x002fe20008000f00 */
[----:B------:R-:W-:Y:S01]  /*84c0*/  IMAD.U32 R6, RZ, RZ, UR6 ;  /* 0x00000006ff067e24 */ /* 0x000fe2000f8e00ff */
[----:B-----5:R-:W-:Y:S01]  /*84d0*/  MOV R11, UR5 ;  /* 0x00000005000b7c02 */ /* 0x020fe20008000f00 */
[----:B------:R-:W-:Y:S02]  /*84e0*/  IMAD.U32 R10, RZ, RZ, UR4 ;  /* 0x00000004ff0a7e24 */ /* 0x000fe4000f8e00ff */
[----:B------:R-:W-:Y:S07]  /*84f0*/  LEPC R20, `(.L_x_140) ;  /* 0x000000001014794e */ /* 0x000fee0000000000 */
[----:B---34-:R-:W-:Y:S05]  /*8500*/  CALL.ABS.NOINC R2 ;  /* 0x0000000002007343 */ /* 0x018fea0003c00000 */
.L_x_140:
[----:B------:R-:W-:Y:S01]  /*8510*/  ISETP.NE.AND P6, PT, R65, RZ, PT ;  /* 0x000000ff4100720c */ /* 0x000fe20003fc5270 */
[----:B------:R-:W2:Y:S01]  /*8520*/  S2R R70, SR_CgaCtaId ;  /* 0x0000000000467919 */ /* 0x000ea20000008800 */
[----:B------:R-:W-:Y:S05]  /*8530*/  WARPSYNC.ALL ;  /* 0x0000000000007948 */ /* 0x000fea0003800000 */
[----:B------:R-:W-:Y:S01]  /*8540*/  R2UR UR4, R25 ;  /* 0x00000000190472ca */ /* 0x000fe200000e0000 */
[--C-:B---34-:R-:W-:Y:S01]  /*8550*/  HADD2.F32 R3, -RZ, R28.reuse.H0_H0 ;  /* 0x2000001cff037230 */ /* 0x118fe20000004100 */
[----:B------:R-:W-:Y:S01]  /*8560*/  ISETP.NE.AND P0, PT, R55, RZ, PT ;  /* 0x000000ff3700720c */ /* 0x000fe20003f05270 */
[--C-:B------:R-:W-:Y:S01]  /*8570*/  HADD2.F32 R20, -RZ, R29.reuse.H0_H0 ;  /* 0x2000001dff147230 */ /* 0x100fe20000004100 */
[----:B------:R-:W-:Y:S01]  /*8580*/  BSSY.RECONVERGENT B0, `(.L_x_141) ;  /* 0x0000057000007945 */ /* 0x000fe20003800200 */
[----:B------:R-:W-:Y:S08]  /*8590*/  HADD2.F32 R21, -RZ, R29.H1_H1 ;  /* 0x3000001dff157230 */ /* 0x000ff00000004100 */
[----:B-1----:R-:W1:Y:S02]  /*85a0*/  LDTM.x16 R4, tmem[UR4+0x10] ;  /* 0x00001004000479ee */ /* 0x002e640008240000 */
        /* <DEDUP_REMOVED lines=9> */
[C---:B------:R-:W-:Y:S01]  /*8640*/  FFMA R3, R27.reuse, R20, R3 ;  /* 0x000000141b037223 */ /* 0x040fe20000000003 */
[----:B------:R-:W-:Y:S01]  /*8650*/  FFMA R7, R27, R21, R7 ;  /* 0x000000151b077223 */ /* 0x000fe20000000007 */
[----:B------:R-:W-:Y:S01]  /*8660*/  FMUL R12, R24, R16 ;  /* 0x00000010180c7220 */ /* 0x000fe20000400000 */
[----:B------:R-:W-:Y:S01]  /*8670*/  F2FP.F16.F32.PACK_AB R32, R2, R0 ;  /* 0x000000000220723e */ /* 0x000fe200000000ff */
[--C-:B------:R-:W-:Y:S02]  /*8680*/  HADD2.F32 R16, -RZ, R30.reuse.H0_H0 ;  /* 0x2000001eff107230 */ /* 0x100fe40000004100 */
[C---:B------:R-:W-:Y:S01]  /*8690*/  FMUL R5, R24.reuse, R9 ;  /* 0x0000000918057220 */ /* 0x040fe20000400000 */
[----:B------:R-:W-:Y:S01]  /*86a0*/  HADD2.F32 R0, -RZ, R30.H1_H1 ;  /* 0x3000001eff007230 */ /* 0x000fe20000004100 */
[----:B------:R-:W-:Y:S01]  /*86b0*/  F2FP.F16.F32.PACK_AB R33, R7, R3 ;  /* 0x000000030721723e */ /* 0x000fe200000000ff */
[--C-:B------:R-:W-:Y:S02]  /*86c0*/  HADD2.F32 R2, -RZ, R31.reuse.H0_H0 ;  /* 0x2000001fff027230 */ /* 0x100fe40000004100 */
[C---:B------:R-:W-:Y:S01]  /*86d0*/  FMUL R6, R24.reuse, R10 ;  /* 0x0000000a18067220 */ /* 0x040fe20000400000 */
[----:B------:R-:W-:Y:S02]  /*86e0*/  HADD2.F32 R3, -RZ, R31.H1_H1 ;  /* 0x3000001fff037230 */ /* 0x000fe40000004100 */
[C---:B------:R-:W-:Y:S01]  /*86f0*/  FMUL R11, R24.reuse, R11 ;  /* 0x0000000b180b7220 */ /* 0x040fe20000400000 */
[C---:B------:R-:W-:Y:S01]  /*8700*/  FFMA R4, R27.reuse, R16, R4 ;  /* 0x000000101b047223 */ /* 0x040fe20000000004 */
[C---:B------:R-:W-:Y:S01]  /*8710*/  FFMA R5, R27.reuse, R0, R5 ;  /* 0x000000001b057223 */ /* 0x040fe20000000005 */
[C---:B------:R-:W-:Y:S01]  /*8720*/  FFMA R6, R27.reuse, R2, R6 ;  /* 0x000000021b067223 */ /* 0x040fe20000000006 */
[--C-:B------:R-:W-:Y:S02]  /*8730*/  HADD2.F32 R0, -RZ, R36.reuse.H0_H0 ;  /* 0x20000024ff007230 */ /* 0x100fe40000004100 */
[C---:B------:R-:W-:Y:S01]  /*8740*/  FFMA R11, R27.reuse, R3, R11 ;  /* 0x000000031b0b7223 */ /* 0x040fe2000000000b */
[----:B------:R-:W-:Y:S02]  /*8750*/  HADD2.F32 R2, -RZ, R36.H1_H1 ;  /* 0x30000024ff027230 */ /* 0x000fe40000004100 */
[C---:B------:R-:W-:Y:S01]  /*8760*/  FMUL R9, R24.reuse, R13 ;  /* 0x0000000d18097220 */ /* 0x040fe20000400000 */
[--C-:B------:R-:W-:Y:S02]  /*8770*/  HADD2.F32 R3, -RZ, R37.reuse.H0_H0 ;  /* 0x20000025ff037230 */ /* 0x100fe40000004100 */
[C---:B------:R-:W-:Y:S01]  /*8780*/  FMUL R10, R24.reuse, R14 ;  /* 0x0000000e180a7220 */ /* 0x040fe20000400000 */
[C---:B------:R-:W-:Y:S01]  /*8790*/  FFMA R8, R27.reuse, R0, R8 ;  /* 0x000000001b087223 */ /* 0x040fe20000000008 */
[C---:B------:R-:W-:Y:S01]  /*87a0*/  FFMA R9, R27.reuse, R2, R9 ;  /* 0x000000021b097223 */ /* 0x040fe20000000009 */
[----:B------:R-:W-:Y:S02]  /*87b0*/  HADD2.F32 R0, -RZ, R37.H1_H1 ;  /* 0x30000025ff007230 */ /* 0x000fe40000004100 */
[----:B------:R-:W-:Y:S01]  /*87c0*/  FFMA R10, R27, R3, R10 ;  /* 0x000000031b0a7223 */ /* 0x000fe2000000000a */
[C---:B------:R-:W-:Y:S01]  /*87d0*/  FMUL R15, R24.reuse, R15 ;  /* 0x0000000f180f7220 */ /* 0x040fe20000400000 */
[--C-:B------:R-:W-:Y:S01]  /*87e0*/  HADD2.F32 R2, -RZ, R38.reuse.H0_H0 ;  /* 0x20000026ff027230 */ /* 0x100fe20000004100 */
[----:B------:R-:W-:Y:S01]  /*87f0*/  F2FP.F16.F32.PACK_AB R34, R5, R4 ;  /* 0x000000040522723e */ /* 0x000fe200000000ff */
[----:B------:R-:W-:Y:S02]  /*8800*/  HADD2.F32 R3, -RZ, R38.H1_H1 ;  /* 0x30000026ff037230 */ /* 0x000fe40000004100 */
[C---:B------:R-:W-:Y:S01]  /*8810*/  FMUL R13, R24.reuse, R17 ;  /* 0x00000011180d7220 */ /* 0x040fe20000400000 */
[--C-:B------:R-:W-:Y:S02]  /*8820*/  HADD2.F32 R4, -RZ, R39.reuse.H0_H0 ;  /* 0x20000027ff047230 */ /* 0x100fe40000004100 */
[C---:B------:R-:W-:Y:S01]  /*8830*/  FMUL R14, R24.reuse, R18 ;  /* 0x00000012180e7220 */ /* 0x040fe20000400000 */
[----:B------:R-:W-:Y:S02]  /*8840*/  HADD2.F32 R5, -RZ, R39.H1_H1 ;  /* 0x30000027ff057230 */ /* 0x000fe40000004100 */
[----:B------:R-:W-:Y:S01]  /*8850*/  FFMA R15, R27, R0, R15 ;  /* 0x000000001b0f7223 */ /* 0x000fe2000000000f */
        /* <DEDUP_REMOVED lines=10> */
[----:B------:R-:W-:Y:S02]  /*8900*/  F2FP.F16.F32.PACK_AB R11, R19, R14 ;  /* 0x0000000e130b723e */ /* 0x000fe400000000ff */
[----:B------:R-:W-:Y:S02]  /*8910*/  MOV R0, UR47 ;  /* 0x0000002f00007c02 */ /* 0x000fe40008000f00 */
[----:B------:R-:W-:Y:S01]  /*8920*/  LEA R2, R26, UR44, 0x3 ;  /* 0x0000002c1a027c11 */ /* 0x000fe2000f8e18ff */
[----:B------:R1:W-:Y:S01]  /*8930*/  STS.128 [R67+0x1300], R8 ;  /* 0x0013000843007388 */ /* 0x0003e20000000c00 */
[----:B------:R-:W-:Y:S02]  /*8940*/  @P6 LEA R0, R0, UR44, 0x3 ;  /* 0x0000002c00006c11 */ /* 0x000fe4000f8e18ff */
[----:B------:R-:W-:Y:S02]  /*8950*/  @P6 SHF.L.U32 R3, R53, 0x1f, RZ ;  /* 0x0000001f35036819 */ /* 0x000fe400000006ff */
[----:B------:R-:W-:Y:S01]  /*8960*/  @P6 IADD3 R0, PT, PT, R0, 0x1c0, RZ ;  /* 0x000001c000006810 */ /* 0x000fe20007ffe0ff */
[----:B------:R-:W-:Y:S01]  /*8970*/  @!PT LDS RZ, [RZ] ;  /* 0x00000000fffff984 */ /* 0x000fe20000000800 */
[----:B------:R-:W-:Y:S01]  /*8980*/  @!PT LDS RZ, [RZ] ;  /* 0x00000000fffff984 */ /* 0x000fe20000000800 */
[----:B------:R-:W-:Y:S01]  /*8990*/  @!PT LDS RZ, [RZ] ;  /* 0x00000000fffff984 */ /* 0x000fe20000000800 */
[----:B------:R-:W-:Y:S01]  /*89a0*/  @!PT LDS RZ, [RZ] ;  /* 0x00000000fffff984 */ /* 0x000fe20000000800 */
[----:B------:R3:W-:Y:S06]  /*89b0*/  MEMBAR.ALL.CTA ;  /* 0x0000000000007992 */ /* 0x0007ec0000008000 */
[----:B---3--:R-:W3:Y:S01]  /*89c0*/  FENCE.VIEW.ASYNC.S ;  /* 0x00000000000073c6 */ /* 0x008ee20000000000 */
[----:B--2---:R-:W-:Y:S01]  /*89d0*/  @P6 PRMT R0, R70, 0x654, R0 ;  /* 0x0000065446006816 */ /* 0x004fe20000000000 */
[----:B---3--:R-:W-:Y:S06]  /*89e0*/  BAR.SYNC.DEFER_BLOCKING 0x1, 0x80 ;  /* 0x0042000000007b1d */ /* 0x008fec0000010000 */
[----:B------:R-:W-:Y:S05]  /*89f0*/  @P0 BRA `(.L_x_142) ;  /* 0x00000000003c0947 */ /* 0x000fea0003800000 */
[----:B------:R-:W-:Y:S01]  /*8a00*/  R2UR UR10, R62 ;  /* 0x000000003e0a72ca */ /* 0x000fe200000e0000 */
[----:B------:R-:W-:Y:S01]  /*8a10*/  UIADD3 UR4, UP0, UPT, UR62, 0x680, URZ ;  /* 0x000006803e047890 */ /* 0x000fe2000ff1e0ff */
[----:B------:R-:W-:Y:S01]  /*8a20*/  R2UR UR11, R60 ;  /* 0x000000003c0b72ca */ /* 0x000fe200000e0000 */
[----:B------:R-:W-:Y:S01]  /*8a30*/  UIADD3 UR8, UPT, UPT, UR44, 0x1300, URZ ;  /* 0x000013002c087890 */ /* 0x000fe2000fffe0ff */
[----:B------:R-:W-:Y:S01]  /*8a40*/  R2UR UR12, R61 ;  /* 0x000000003d0c72ca */ /* 0x000fe200000e0000 */
[----:B------:R-:W-:Y:S02]  /*8a50*/  UIADD3 UR9, UPT, UPT, UR46, 0x10, URZ ;  /* 0x000000102e097890 */ /* 0x000fe4000fffe0ff */
[----:B------:R-:W-:Y:S02]  /*8a60*/  UIADD3.X UR5, UPT, UPT, URZ, UR63, URZ, UP0, !UPT ;  /* 0x0000003fff057290 */ /* 0x000fe400087fe4ff */
[----:B------:R-:W-:Y:S02]  /*8a70*/  UIADD3 UR6, UPT, UPT, UR44, 0x1b00, URZ ;  /* 0x00001b002c067890 */ /* 0x000fe4000fffe0ff */
[----:B------:R-:W-:Y:S06]  /*8a80*/  UIADD3 UR7, UPT, UPT, UR46, 0x50, URZ ;  /* 0x000000502e077890 */ /* 0x000fec000fffe0ff */
[----:B------:R2:W-:Y:S02]  /*8a90*/  UTMASTG.4D.IM2COL [UR8], [UR4] ;  /* 0x00000008040073b5 */ /* 0x0005e40008058000 */
[----:B--2---:R-:W-:Y:S01]  /*8aa0*/  UMOV UR8, UR6 ;  /* 0x0000000600087c82 */ /* 0x004fe20008000000 */
[----:B------:R-:W-:Y:S02]  /*8ab0*/  UMOV UR9, UR7 ;  /* 0x0000000700097c82 */ /* 0x000fe40008000000 */
[----:B------:R2:W-:Y:S01]  /*8ac0*/  UTMASTG.4D.IM2COL [UR8], [UR4] ;  /* 0x00000008040073b5 */ /* 0x0005e20008058000 */
[----:B------:R0:W-:Y:S01]  /*8ad0*/  UTMACMDFLUSH ;  /* 0x00000000000079b7 */ /* 0x0001e20000000000 */
[----:B--2---:R-:W-:Y:S04]  /*8ae0*/  DEPBAR.LE SB0, 0x1 ;  /* 0x000080400000791a */ /* 0x004fe80000000000 */
.L_x_142:
[----:B------:R-:W-:Y:S05]  /*8af0*/  BSYNC.RECONVERGENT B0 ;  /* 0x0000000000007941 */ /* 0x000fea0003800200 */
.L_x_141:
[----:B------:R-:W-:Y:S01]  /*8b00*/  BAR.SYNC.DEFER_BLOCKING 0x1, 0x80 ;  /* 0x0042000000007b1d */ /* 0x000fe20000010000 */
[----:B------:R-:W-:Y:S04]  /*8b10*/  UIADD3 UR4, UPT, UPT, UR47, 0x1, URZ ;  /* 0x000000012f047890 */ /* 0x000fe8000fffe0ff */
[----:B------:R-:W-:Y:S04]  /*8b20*/  UISETP.NE.AND UP0, UPT, UR4, 0x4, UPT ;  /* 0x000000040400788c */ /* 0x000fe8000bf05270 */
[----:B------:R-:W-:Y:S01]  /*8b30*/  USEL UR45, UR4, URZ, UP0 ;  /* 0x000000ff042d7287 */ /* 0x000fe20008000000 */
[----:B------:R2:W-:Y:S01]  /*8b40*/  @P6 SYNCS.ARRIVE.TRANS64.RED.A1T0 RZ, [R0+URZ], RZ ;  /* 0x000000ff00ff69a7 */ /* 0x0005e200081004ff */
[----:B------:R-:W-:Y:S01]  /*8b50*/  BSSY B1, `(.L_x_143) ;  /* 0x0000013000017945 */ /* 0x000fe20003800000 */
[----:B------:R-:W3:Y:S02]  /*8b60*/  @P6 SYNCS.PHASECHK.TRANS64.TRYWAIT P0, [R2+URZ+0x1a0], R3 ;  /* 0x0001a003020065a7 */ /* 0x000ee400080011ff */
[----:B---3--:R-:W-:Y:S01]  /*8b70*/  @P6 SEL R68, RZ, 0x1, !P0 ;  /* 0x00000001ff446807 */ /* 0x008fe20004000000 */
[----:B--2---:R-:W-:Y:S06]  /*8b80*/  @!P6 BRA `(.L_x_144) ;  /* 0x00000000003ce947 */ /* 0x004fec0003800000 */
[----:B------:R-:W-:Y:S01]  /*8b90*/  ISETP.NE.AND P1, PT, R69, RZ, PT ;  /* 0x000000ff4500720c */ /* 0x000fe20003f25270 */
[----:B------:R-:W-:Y:S01]  /*8ba0*/  BSSY B0, `(.L_x_145) ;  /* 0x0000009000007945 */ /* 0x000fe20003800000 */
[----:B------:R-:W-:Y:S11]  /*8bb0*/  ISETP.NE.AND P0, PT, R68, RZ, PT ;  /* 0x000000ff4400720c */ /* 0x000ff60003f05270 */
[----:B------:R-:W-:Y:S05]  /*8bc0*/  @P1 IMAD R3, R26, 0x1000, R66 ;  /* 0x000010001a031824 */ /* 0x000fea00078e0242 */
[----:B------:R-:W-:Y:S05]  /*8bd0*/  @P1 IADD3 R0, PT, PT, R3, UR44, RZ ;  /* 0x0000002c03001c10 */ /* 0x000fea000fffe0ff */
[----:B------:R-:W-:Y:S01]  /*8be0*/  @P1 IMAD.IADD R0, R71, 0x1, R0 ;  /* 0x0000000147001824 */ /* 0x000fe200078e0200 */
[----:B------:R-:W-:Y:S06]  /*8bf0*/  @P0 BRA `(.L_x_146) ;  /* 0x00000000000c0947 */ /* 0x000fec0003800000 */
[----:B------:R-:W-:Y:S04]  /*8c00*/  SHF.L.U32 R4, R53, 0x1f, RZ ;  /* 0x0000001f35047819 */ /* 0x000fe800000006ff */
[----:B------:R-:W2:Y:S02]  /*8c10*/  SYNCS.PHASECHK.TRANS64.TRYWAIT P0, [R2+URZ+0x1a0], R4 ;  /* 0x0001a004020075a7 */ /* 0x000ea400080011ff */
[----:B--2---:R-:W-:Y:S05]  /*8c20*/  @!P0 BRA `(.L_x_147) ;  /* 0x0000002400a88947 */ /* 0x004fea0003800000 */
.L_x_146:
[----:B------:R-:W-:Y:S05]  /*8c30*/  BSYNC B0 ;  /* 0x0000000000007941 */ /* 0x000fea0003800000 */
.L_x_145:
[----:B------:R-:W-:Y:S02]  /*8c40*/  ISETP.NE.AND P0, PT, R69, RZ, PT ;  /* 0x000000ff4500720c */ /* 0x000fe40003f05270 */
[----:B------:R-:W-:Y:S11]  /*8c50*/  IADD3 R26, PT, PT, R26, 0x1, RZ ;  /* 0x000000011a1a7810 */ /* 0x000ff60007ffe0ff */
[----:B------:R3:W4:Y:S04]  /*8c60*/  @P0 LDS.128 R28, [R3+UR44+0x300] ;  /* 0x0003002c031c0984 */ /* 0x0007280008000c00 */
[----:B------:R3:W1:Y:S02]  /*8c70*/  @P0 LDS.128 R36, [R0+0x300] ;  /* 0x0003000000240984 */ /* 0x0006640000000c00 */
.L_x_144:
[----:B------:R-:W-:Y:S05]  /*8c80*/  BSYNC B1 ;  /* 0x0000000000017941 */ /* 0x000fea0003800000 */
.L_x_143:
[----:B---3--:R-:W-:Y:S05]  /*8c90*/  VIADD R0, R25, 0x20 ;  /* 0x0000002019007836 */ /* 0x008fea0000000000 */
[----:B------:R-:W-:Y:S04]  /*8ca0*/  SHF.R.U32.HI R0, RZ, 0x15, R0 ;  /* 0x00000015ff007819 */ /* 0x000fe80000011600 */
[----:B------:R-:W-:Y:S11]  /*8cb0*/  LOP3.LUT P0, RZ, R0, 0x3, R46, 0x48, !PT ;  /* 0x0000000300ff7812 */ /* 0x000ff6000780482e */
[----:B------:R-:W-:Y:S02]  /*8cc0*/  @!UPT UIADD3 URZ, UPT, UPT, URZ, URZ, URZ ;  /* 0x000000fffffff290 */ /* 0x000fe4000fffe0ff */
[----:B------:R-:W-:Y:S05]  /*8cd0*/  @!P0 BRA `(.L_x_148) ;  /* 0x0000000000408947 */ /* 0x000fea0003800000 */
[----:B------:R-:W3:Y:S01]  /*8ce0*/  LDCU.64 UR8, c[0x4][0x70] ;  /* 0x01000e00ff0877ac */ /* 0x000ee20008000a00 */
[----:B------:R-:W-:Y:S01]  /*8cf0*/  MOV R3, 0x0 ;  /* 0x0000000000037802 */ /* 0x000fe20000000f00 */
[----:B------:R-:W-:Y:S02]  /*8d00*/  HFMA2 R12, -RZ, RZ, 0, 5.9604644775390625e-08 ;  /* 0x00000001ff0c7431 */ /* 0x000fe400000001ff */
[----:B-1----:R-:W-:Y:S02]  /*8d10*/  IMAD.MOV.U32 R8, RZ, RZ, 0x192 ;  /* 0x00000192ff087424 */ /* 0x002fe400078e00ff */
[----:B------:R-:W-:Y:S01]  /*8d20*/  IMAD.MOV.U32 R13, RZ, RZ, RZ ;  /* 0x000000ffff0d7224 */ /* 0x000fe200078e00ff */
[----:B------:R-:W1:Y:S01]  /*8d30*/  LDCU.64 UR6, c[0x4][0x78] ;  /* 0x01000f00ff0677ac */ /* 0x000e620008000a00 */
[----:B--2---:R-:W2:Y:S01]  /*8d40*/  LDC.64 R2, c[0x4][R3] ;  /* 0x0100000003027b82 */ /* 0x004ea20000000a00 */
[----:B------:R-:W5:Y:S01]  /*8d50*/  LDCU.64 UR4, c[0x4][0x10] ;  /* 0x01000200ff0477ac */ /* 0x000f620008000a00 */
[----:B---3--:R-:W-:Y:S01]  /*8d60*/  MOV R5, UR9 ;  /* 0x0000000900057c02 */ /* 0x008fe20008000f00 */
[----:B------:R-:W-:Y:S01]  /*8d70*/  IMAD.U32 R4, RZ, RZ, UR8 ;  /* 0x00000008ff047e24 */ /* 0x000fe2000f8e00ff */
[----:B-1----:R-:W-:Y:S01]  /*8d80*/  MOV R7, UR7 ;  /* 0x0000000700077c02 */ /* 0x002fe20008000f00 */
[----:B------:R-:W-:Y:S01]  /*8d90*/  IMAD.U32 R6, RZ, RZ, UR6 ;  /* 0x00000006ff067e24 */ /* 0x000fe2000f8e00ff */
[----:B-----5:R-:W-:Y:S01]  /*8da0*/  MOV R11, UR5 ;  /* 0x00000005000b7c02 */ /* 0x020fe20008000f00 */
[----:B------:R-:W-:Y:S02]  /*8db0*/  IMAD.U32 R10, RZ, RZ, UR4 ;  /* 0x00000004ff0a7e24 */ /* 0x000fe4000f8e00ff */
[----:B------:R-:W-:Y:S07]  /*8dc0*/  LEPC R20, `(.L_x_148) ;  /* 0x000000001014794e */ /* 0x000fee0000000000 */
[----:B--2-4-:R-:W-:Y:S05]  /*8dd0*/  CALL.ABS.NOINC R2 ;  /* 0x0000000002007343 */ /* 0x014fea0003c00000 */
.L_x_148:
[----:B------:R-:W-:Y:S01]  /*8de0*/  ISETP.NE.AND P6, PT, R65, RZ, PT ;  /* 0x000000ff4100720c */ /* 0x000fe20003fc5270 */
[----:B------:R-:W-:Y:S05]  /*8df0*/  WARPSYNC.ALL ;  /* 0x0000000000007948 */ /* 0x000fea0003800000 */
[----:B------:R-:W-:Y:S01]  /*8e00*/  R2UR UR4, R25 ;  /* 0x00000000190472ca */ /* 0x000fe200000e0000 */
[--C-:B----4-:R-:W-:Y:S01]  /*8e10*/  HADD2.F32 R3, -RZ, R28.reuse.H0_H0 ;  /* 0x2000001cff037230 */ /* 0x110fe20000004100 */
[----:B------:R-:W-:Y:S01]  /*8e20*/  ISETP.NE.AND P0, PT, R55, RZ, PT ;  /* 0x000000ff3700720c */ /* 0x000fe20003f05270 */
[--C-:B------:R-:W-:Y:S01]  /*8e30*/  HADD2.F32 R20, -RZ, R29.reuse.H0_H0 ;  /* 0x2000001dff147230 */ /* 0x100fe20000004100 */
[----:B------:R-:W-:Y:S01]  /*8e40*/  BSSY.RECONVERGENT B0, `(.L_x_149) ;  /* 0x0000057000007945 */ /* 0x000fe20003800200 */
[----:B------:R-:W-:Y:S08]  /*8e50*/  HADD2.F32 R21, -RZ, R29.H1_H1 ;  /* 0x3000001dff157230 */ /* 0x000ff00000004100 */
[----:B-12---:R-:W1:Y:S02]  /*8e60*/  LDTM.x16 R4, tmem[UR4+0x20] ;  /* 0x00002004000479ee */ /* 0x006e640008240000 */
        /* <DEDUP_REMOVED lines=9> */
[----:B------:R-:W-:Y:S01]  /*8f00*/  FMUL R12, R24, R16 ;  /* 0x00000010180c7220 */ /* 0x000fe20000400000 */
[--C-:B------:R-:W-:Y:S01]  /*8f10*/  HADD2.F32 R16, -RZ, R30.reuse.H0_H0 ;  /* 0x2000001eff107230 */ /* 0x100fe20000004100 */
[----:B------:R-:W-:Y:S01]  /*8f20*/  F2FP.F16.F32.PACK_AB R32, R2, R0 ;  /* 0x000000000220723e */ /* 0x000fe200000000ff */
[----:B------:R-:W-:Y:S02]  /*8f30*/  HADD2.F32 R0, -RZ, R30.H1_H1 ;  /* 0x3000001eff007230 */ /* 0x000fe40000004100 */
[C---:B------:R-:W-:Y:S01]  /*8f40*/  FFMA R3, R27.reuse, R20, R3 ;  /* 0x000000141b037223 */ /* 0x040fe20000000003 */
[C---:B------:R-:W-:Y:S01]  /*8f50*/  FMUL R5, R24.reuse, R9 ;  /* 0x0000000918057220 */ /* 0x040fe20000400000 */
[--C-:B------:R-:W-:Y:S02]  /*8f60*/  HADD2.F32 R2, -RZ, R31.reuse.H0_H0 ;  /* 0x2000001fff027230 */ /* 0x100fe40000004100 */
[C---:B------:R-:W-:Y:S01]  /*8f70*/  FFMA R7, R27.reuse, R21, R7 ;  /* 0x000000151b077223 */ /* 0x040fe20000000007 */
        /* <DEDUP_REMOVED lines=12> */
[C---:B------:R-:W-:Y:S01]  /*9040*/  FFMA R11, R27.reuse, R16, R11 ;  /* 0x000000101b0b7223 */ /* 0x040fe2000000000b */
        /* <DEDUP_REMOVED lines=35> */
[----:B--2---:R-:W2:Y:S01]  /*9280*/  FENCE.VIEW.ASYNC.S ;  /* 0x00000000000073c6 */ /* 0x004ea20000000000 */
[----:B------:R-:W-:Y:S01]  /*9290*/  @P6 PRMT R0, R70, 0x654, R0 ;  /* 0x0000065446006816 */ /* 0x000fe20000000000 */
[----:B--2---:R-:W-:Y:S06]  /*92a0*/  BAR.SYNC.DEFER_BLOCKING 0x1, 0x80 ;  /* 0x0042000000007b1d */ /* 0x004fec0000010000 */
        /* <DEDUP_REMOVED lines=16> */
.L_x_150:
[----:B------:R-:W-:Y:S05]  /*93b0*/  BSYNC.RECONVERGENT B0 ;  /* 0x0000000000007941 */ /* 0x000fea0003800200 */
.L_x_149:
        /* <DEDUP_REMOVED lines=19> */
.L_x_154:
[----:B------:R-:W-:Y:S05]  /*94f0*/  BSYNC B0 ;  /* 0x0000000000007941 */ /* 0x000fea0003800000 */
.L_x_153:
[----:B------:R-:W-:Y:S11]  /*9500*/  ISETP.NE.AND P0, PT, R69, RZ, PT ;  /* 0x000000ff4500720c */ /* 0x000ff60003f05270 */
[----:B------:R-:W-:Y:S02]  /*9510*/  @!UPT UIADD3 URZ, UPT, UPT, URZ, URZ, URZ ;  /* 0x000000fffffff290 */ /* 0x000fe4000fffe0ff */
[----:B------:R3:W4:Y:S04]  /*9520*/  @P0 LDS.128 R28, [R26+UR44+0x300] ;  /* 0x0003002c1a1c0984 */ /* 0x0007280008000c00 */
[----:B------:R3:W1:Y:S02]  /*9530*/  @P0 LDS.128 R36, [R71+0x300] ;  /* 0x0003000047240984 */ /* 0x0006640000000c00 */
.L_x_152:
[----:B------:R-:W-:Y:S05]  /*9540*/  BSYNC B1 ;  /* 0x0000000000017941 */ /* 0x000fea0003800000 */
.L_x_151:
[----:B--2---:R-:W-:Y:S05]  /*9550*/  VIADD R0, R25, 0x30 ;  /* 0x0000003019007836 */ /* 0x004fea0000000000 */
[----:B------:R-:W-:Y:S04]  /*9560*/  SHF.R.U32.HI R0, RZ, 0x15, R0 ;  /* 0x00000015ff007819 */ /* 0x000fe80000011600 */
[----:B------:R-:W-:Y:S11]  /*9570*/  LOP3.LUT P0, RZ, R0, 0x3, R46, 0x48, !PT ;  /* 0x0000000300ff7812 */ /* 0x000ff6000780482e */
[----:B------:R-:W-:Y:S02]  /*9580*/  @!UPT UIADD3 URZ, UPT, UPT, URZ, URZ, URZ ;  /* 0x000000fffffff290 */ /* 0x000fe4000fffe0ff */
[----:B------:R-:W-:Y:S05]  /*9590*/  @!P0 BRA `(.L_x_156) ;  /* 0x0000000000408947 */ /* 0x000fea0003800000 */
[----:B------:R-:W2:Y:S01]  /*95a0*/  LDCU.64 UR8, c[0x4][0x70] ;  /* 0x01000e00ff0877ac */ /* 0x000ea20008000a00 */
[----:B------:R-:W-:Y:S01]  /*95b0*/  MOV R3, 0x0 ;  /* 0x0000000000037802 */ /* 0x000fe20000000f00 */
        /* <DEDUP_REMOVED lines=14> */
.L_x_156:
[----:B------:R-:W-:Y:S01]  /*96a0*/  ISETP.NE.AND P0, PT, R55, RZ, PT ;  /* 0x000000ff3700720c */ /* 0x000fe20003f05270 */
[----:B------:R-:W-:Y:S05]  /*96b0*/  WARPSYNC.ALL ;  /* 0x0000000000007948 */ /* 0x000fea0003800000 */
[----:B------:R-:W-:Y:S01]  /*96c0*/  R2UR UR4, R25 ;  /* 0x00000000190472ca */ /* 0x000fe200000e0000 */
[--C-:B----4-:R-:W-:Y:S01]  /*96d0*/  HADD2.F32 R20, -RZ, R28.reuse.H0_H0 ;  /* 0x2000001cff147230 */ /* 0x110fe20000004100 */
[----:B------:R-:W-:Y:S01]  /*96e0*/  IADD3 R63, PT, PT, R63, 0x210, RZ ;  /* 0x000002103f3f7810 */ /* 0x000fe20007ffe0ff */
[----:B------:R-:W-:Y:S01]  /*96f0*/  HADD2.F32 R21, -RZ, R28.H1_H1 ;  /* 0x3000001cff157230 */ /* 0x000fe20000004100 */
[----:B------:R-:W-:Y:S01]  /*9700*/  BSSY.RECONVERGENT B0, `(.L_x_157) ;  /* 0x0000054000007945 */ /* 0x000fe20003800200 */
[--C-:B------:R-:W-:Y:S01]  /*9710*/  HADD2.F32 R25, -RZ, R29.reuse.H0_H0 ;  /* 0x2000001dff197230 */ /* 0x100fe20000004100 */
[----:B------:R-:W-:Y:S01]  /*9720*/  LOP3.LUT R63, R63, 0xfefffff8, RZ, 0xc0, !PT ;  /* 0xfefffff83f3f7812 */ /* 0x000fe200078ec0ff */
[----:B---3--:R-:W-:Y:S02]  /*9730*/  HADD2.F32 R26, -RZ, R29.H1_H1 ;  /* 0x3000001dff1a7230 */ /* 0x008fe40000004100 */
[--C-:B------:R-:W-:Y:S02]  /*9740*/  HADD2.F32 R28, -RZ, R30.reuse.H0_H0 ;  /* 0x2000001eff1c7230 */ /* 0x100fe40000004100 */
[----:B------:R-:W-:Y:S02]  /*9750*/  HADD2.F32 R29, -RZ, R30.H1_H1 ;  /* 0x3000001eff1d7230 */ /* 0x000fe40000004100 */
[----:B-1----:R-:W1:Y:S01]  /*9760*/  LDTM.x16 R4, tmem[UR4+0x30] ;  /* 0x00003004000479ee */ /* 0x002e620008240000 */
[----:B------:R-:W-:Y:S01]  /*9770*/  NOP ;  /* 0x0000000000007918 */ /* 0x000fe20000000000 */
[----:B-1----:R1:W-:Y:S01]  /*9780*/  SYNCS.ARRIVE.TRANS64.RED.A1T0 RZ, [R63+URZ], RZ ;  /* 0x000000ff3fff79a7 */ /* 0x0023e200081004ff */
[--C-:B------:R-:W-:Y:S02]  /*9790*/  HADD2.F32 R30, -RZ, R31.reuse.H0_H0 ;  /* 0x2000001fff1e7230 */ /* 0x100fe40000004100 */
[----:B------:R-:W-:Y:S02]  /*97a0*/  HADD2.F32 R31, -RZ, R31.H1_H1 ;  /* 0x3000001fff1f7230 */ /* 0x000fe40000004100 */
        /* <DEDUP_REMOVED lines=8> */
[C---:B------:R-:W-:Y:S01]  /*9830*/  FMUL R4, R24.reuse, R4 ;  /* 0x0000000418047220 */ /* 0x040fe20000400000 */
[C---:B------:R-:W-:Y:S01]  /*9840*/  FMUL R5, R24.reuse, R5 ;  /* 0x0000000518057220 */ /* 0x040fe20000400000 */
[C---:B------:R-:W-:Y:S01]  /*9850*/  FMUL R6, R24.reuse, R6 ;  /* 0x0000000618067220 */ /* 0x040fe20000400000 */
[C---:B------:R-:W-:Y:S01]  /*9860*/  FMUL R7, R24.reuse, R7 ;  /* 0x0000000718077220 */ /* 0x040fe20000400000 */
[C---:B------:R-:W-:Y:S01]  /*9870*/  FFMA R4, R27.reuse, R20, R4 ;  /* 0x000000141b047223 */ /* 0x040fe20000000004 */
        /* <DEDUP_REMOVED lines=15> */
[C---:B------:R-:W-:Y:S01]  /*9970*/  FMUL R12, R24.reuse, R16 ;  /* 0x00000010180c7220 */ /* 0x040fe20000400000 */
[C---:B------:R-:W-:Y:S01]  /*9980*/  FFMA R0, R27.reuse, R32, R0 ;  /* 0x000000201b007223 */ /* 0x040fe20000000000 */
[C---:B------:R-:W-:Y:S01]  /*9990*/  FMUL R13, R24.reuse, R17 ;  /* 0x00000011180d7220 */ /* 0x040fe20000400000 */
[----:B------:R-:W-:Y:S01]  /*99a0*/  FFMA R2, R27, R33, R2 ;  /* 0x000000211b027223 */ /* 0x000fe20000000002 */
[----:B------:R-:W-:Y:S01]  /*99b0*/  F2FP.F16.F32.PACK_AB R4, R5, R4 ;  /* 0x000000040504723e */ /* 0x000fe200000000ff */
[C---:B------:R-:W-:Y:S01]  /*99c0*/  FMUL R14, R24.reuse, R18 ;  /* 0x00000012180e7220 */ /* 0x040fe20000400000 */
[----:B------:R-:W-:Y:S01]  /*99d0*/  FFMA R3, R27, R34, R3 ;  /* 0x000000221b037223 */ /* 0x000fe20000000003 */
[----:B------:R-:W-:Y:S01]  /*99e0*/  F2FP.F16.F32.PACK_AB R5, R7, R6 ;  /* 0x000000060705723e */ /* 0x000fe200000000ff */
[----:B------:R-:W-:Y:S01]  /*99f0*/  FFMA R15, R27, R35, R15 ;  /* 0x000000231b0f7223 */ /* 0x000fe2000000000f */
[----:B------:R-:W-:Y:S01]  /*9a00*/  FMUL R19, R24, R19 ;  /* 0x0000001318137220 */ /* 0x000fe20000400000 */
[----:B------:R-:W-:Y:S01]  /*9a10*/  F2FP.F16.F32.PACK_AB R6, R9, R8 ;  /* 0x000000080906723e */ /* 0x000fe200000000ff */
[----:B------:R-:W-:Y:S01]  /*9a20*/  FFMA R12, R27, R36, R12 ;  /* 0x000000241b0c7223 */ /* 0x000fe2000000000c */
[----:B------:R-:W-:Y:S01]  /*9a30*/  F2FP.F16.F32.PACK_AB R7, R11, R10 ;  /* 0x0000000a0b07723e */ /* 0x000fe200000000ff */
[C---:B------:R-:W-:Y:S01]  /*9a40*/  FFMA R13, R27.reuse, R37, R13 ;  /* 0x000000251b0d7223 */ /* 0x040fe2000000000d */
[C---:B------:R-:W-:Y:S01]  /*9a50*/  FFMA R14, R27.reuse, R38, R14 ;  /* 0x000000261b0e7223 */ /* 0x040fe2000000000e */
[----:B------:R-:W-:Y:S01]  /*9a60*/  FFMA R19, R27, R39, R19 ;  /* 0x000000271b137223 */ /* 0x000fe20000000013 */
[----:B------:R-:W-:Y:S01]  /*9a70*/  F2FP.F16.F32.PACK_AB R16, R2, R0 ;  /* 0x000000000210723e */ /* 0x000fe200000000ff */
[----:B------:R1:W-:Y:S01]  /*9a80*/  STS.128 [R66+UR44+0x3300], R4 ;  /* 0x0033000442007988 */ /* 0x0003e20008000c2c */
        /* <DEDUP_REMOVED lines=27> */
.L_x_158:
[----:B------:R-:W-:Y:S05]  /*9c40*/  BSYNC.RECONVERGENT B0 ;  /* 0x0000000000007941 */ /* 0x000fea0003800200 */
.L_x_157:
[----:B------:R-:W-:Y:S01]  /*9c50*/  BAR.SYNC.DEFER_BLOCKING 0x1, 0x80 ;  /* 0x0042000000007b1d */ /* 0x000fe20000010000 */
[----:B------:R-:W-:Y:S01]  /*9c60*/  UISETP.NE.AND UP0, UPT, UR49, -0x4, UPT ;  /* 0xfffffffc3100788c */ /* 0x000fe2000bf05270 */
[----:B------:R-:W-:Y:S08]  /*9c70*/  IADD3 R22, PT, PT, R22, 0x1, RZ ;  /* 0x0000000116167810 */ /* 0x000ff00007ffe0ff */
[----:B------:R-:W-:Y:S05]  /*9c80*/  BRA.U !UP0, `(.L_x_159) ;  /* 0x0000000108247547 */ /* 0x000fea000b800000 */
[----:B------:R-:W-:Y:S01]  /*9c90*/  ISETP.NE.AND P0, PT, R65, RZ, PT ;  /* 0x000000ff4100720c */ /* 0x000fe20003f05270 */
[----:B------:R-:W-:Y:S01]  /*9ca0*/  IMAD.U32 R0, RZ, RZ, UR47 ;  /* 0x0000002fff007e24 */ /* 0x000fe2000f8e00ff */
[----:B------:R-:W-:Y:S04]  /*9cb0*/  UIADD3 UR4, UPT, UPT, UR47, 0x1, URZ ;  /* 0x000000012f047890 */ /* 0x000fe8000fffe0ff */
[----:B------:R-:W-:Y:S04]  /*9cc0*/  UISETP.NE.AND UP0, UPT, UR4, 0x4, UPT ;  /* 0x000000040400788c */ /* 0x000fe8000bf05270 */
[----:B------:R-:W-:Y:S03]  /*9cd0*/  USEL UR47, UR4, URZ, UP0 ;  /* 0x000000ff042f7287 */ /* 0x000fe60008000000 */
[----:B------:R-:W-:Y:S05]  /*9ce0*/  @P0 LEA R0, R0, UR44, 0x3 ;  /* 0x0000002c00000c11 */ /* 0x000fea000f8e18ff */
[----:B------:R-:W-:Y:S05]  /*9cf0*/  @P0 VIADD R0, R0, 0x1c0 ;  /* 0x000001c000000836 */ /* 0x000fea0000000000 */
[----:B------:R-:W-:Y:S04]  /*9d00*/  @P0 PRMT R0, R70, 0x654, R0 ;  /* 0x0000065446000816 */ /* 0x000fe80000000000 */
[----:B------:R2:W-:Y:S03]  /*9d10*/  @P0 SYNCS.ARRIVE.TRANS64.RED.A1T0 RZ, [R0+URZ], RZ ;  /* 0x000000ff00ff09a7 */ /* 0x0005e600081004ff */
.L_x_159:
[----:B------:R-:W-:Y:S01]  /*9d20*/  R2UR UR5, R47 ;  /* 0x000000002f0572ca */ /* 0x000fe200000e0000 */
[----:B------:R-:W-:Y:S01]  /*9d30*/  UISETP.NE.AND UP0, UPT, UR58, URZ, UPT ;  /* 0x000000ff3a00728c */ /* 0x000fe2000bf05270 */
[----:B------:R-:W-:Y:S01]  /*9d40*/  R2UR UR4, R48 ;  /* 0x00000000300472ca */ /* 0x000fe200000e0000 */
[----:B------:R-:W-:Y:S01]  /*9d50*/  UIADD3 UR49, UPT, UPT, UR49, 0x4, URZ ;  /* 0x0000000431317890 */ /* 0x000fe2000fffe0ff */
[C---:B------:R-:W-:Y:S01]  /*9d60*/  ISETP.NE.AND P0, PT, R22.reuse, 0x2, PT ;  /* 0x000000021600780c */ /* 0x040fe20003f05270 */
[----:B------:R-:W-:Y:S01]  /*9d70*/  UMOV UR48, UR59 ;  /* 0x0000003b00307c82 */ /* 0x000fe20008000000 */
[----:B------:R-:W-:Y:S02]  /*9d80*/  LOP3.LUT R51, R51, 0x1, RZ, 0x3c, !PT ;  /* 0x0000000133337812 */ /* 0x000fe400078e3cff */
[----:B--2---:R-:W-:Y:S02]  /*9d90*/  SEL R0, RZ, 0x1, P0 ;  /* 0x00000001ff007807 */ /* 0x004fe40000000000 */
[----:B------:R-:W-:Y:S02]  /*9da0*/  SEL R22, R22, RZ, P0 ;  /* 0x000000ff16167207 */ /* 0x000fe40000000000 */
[----:B------:R-:W-:Y:S01]  /*9db0*/  LOP3.LUT R52, R52, R0, RZ, 0x3c, !PT ;  /* 0x0000000034347212 */ /* 0x000fe200078e3cff */
[----:B------:R-:W-:Y:S02]  /*9dc0*/  UIADD3 UR20, UPT, UPT, UR36, UR5, URZ ;  /* 0x0000000524147290 */ /* 0x000fe4000fffe0ff */
[----:B------:R-:W-:Y:S01]  /*9dd0*/  UIADD3 UR45, UPT, UPT, UR37, UR4, URZ ;  /* 0x00000004252d7290 */ /* 0x000fe2000fffe0ff */
[----:B------:R-:W-:Y:S11]  /*9de0*/  BRA.U UP0, `(.L_x_160) ;  /* 0xffffffcd00187547 */ /* 0x000ff6000b83ffff */
[----:B------:R-:W-:-:S13]  /*9df0*/  R2UR UR4, R49 ;  /* 0x00000000310472ca */ /* 0x000fda00000e0000 */
[----:B------:R-:W-:-:S09]  /*9e00*/  UISETP.NE.AND UP0, UPT, UR4, URZ, UPT ;  /* 0x000000ff0400728c */ /* 0x000fd2000bf05270 */
[----:B------:R-:W-:Y:S05]  /*9e10*/  BRA.U !UP0, `(.L_x_161) ;  /* 0x0000000108487547 */ /* 0x000fea000b800000 */
[----:B------:R-:W2:Y:S02]  /*9e20*/  LDCU.64 UR4, c[0x0][0x890] ;  /* 0x00011200ff0477ac */ /* 0x000ea40008000a00 */
[----:B--2---:R-:W-:-:S04]  /*9e30*/  UISETP.NE.U32.AND UP0, UPT, UR4, URZ, UPT ;  /* 0x000000ff0400728c */ /* 0x004fc8000bf05070 */
[----:B------:R-:W-:-:S09]  /*9e40*/  UISETP.NE.AND.EX UP0, UPT, UR5, URZ, UPT, UP0 ;  /* 0x000000ff0500728c */ /* 0x000fd2000bf05300 */
[----:B------:R-:W-:Y:S05]  /*9e50*/  BRA.U UP0, `(.L_x_162) ;  /* 0x00000001000c7547 */ /* 0x000fea000b800000 */
[----:B------:R-:W-:-:S13]  /*9e60*/  FSETP.NEU.AND P0, PT, R27, RZ, PT ;  /* 0x000000ff1b00720b */ /* 0x000fda0003f0d000 */
[----:B------:R-:W-:Y:S05]  /*9e70*/  @!P0 EXIT ;  /* 0x000000000000894d */ /* 0x000fea0003800000 */
[----:B------:R-:W-:Y:S05]  /*9e80*/  BRA `(.L_x_161) ;  /* 0x00000000002c7947 */ /* 0x000fea0003800000 */
.L_x_162:
[----:B------:R-:W-:Y:S01]  /*9e90*/  ISETP.NE.AND P0, PT, R64, RZ, PT ;  /* 0x000000ff4000720c */ /* 0x000fe20003f05270 */
[----:B------:R-:W-:-:S12]  /*9ea0*/  BSSY.RECONVERGENT B0, `(.L_x_161) ;  /* 0x0000009000007945 */ /* 0x000fd80003800200 */
[----:B------:R-:W-:Y:S05]  /*9eb0*/  @P0 BRA `(.L_x_163) ;  /* 0x0000000000140947 */ /* 0x000fea0003800000 */
[----:B------:R-:W2:Y:S02]  /*9ec0*/  LDCU.64 UR4, c[0x0][0x888] ;  /* 0x00011100ff0477ac */ /* 0x000ea40008000a00 */
[----:B--2---:R-:W-:-:S04]  /*9ed0*/  ISETP.NE.U32.AND P0, PT, RZ, UR4, PT ;  /* 0x00000004ff007c0c */ /* 0x004fc8000bf05070 */
[----:B------:R-:W-:-:S13]  /*9ee0*/  ISETP.NE.AND.EX P0, PT, RZ, UR5, PT, P0 ;  /* 0x00000005ff007c0c */ /* 0x000fda000bf05300 */
[----:B------:R-:W-:Y:S05]  /*9ef0*/  @!P0 EXIT ;  /* 0x000000000000894d */ /* 0x000fea0003800000 */
[----:B------:R-:W-:Y:S05]  /*9f00*/  BRA `(.L_x_164) ;  /* 0x0000000000087947 */ /* 0x000fea0003800000 */
.L_x_163:
[----:B------:R-:W-:-:S13]  /*9f10*/  FSETP.NEU.AND P0, PT, R27, RZ, PT ;  /* 0x000000ff1b00720b */ /* 0x000fda0003f0d000 */
[----:B------:R-:W-:Y:S05]  /*9f20*/  @!P0 EXIT ;  /* 0x000000000000894d */ /* 0x000fea0003800000 */
.L_x_164:
[----:B------:R-:W-:Y:S05]  /*9f30*/  BSYNC.RECONVERGENT B0 ;  /* 0x0000000000007941 */ /* 0x000fea0003800200 */
.L_x_161:
[----:B------:R-:W2:Y:S01]  /*9f40*/  S2UR UR5, SR_CgaCtaId ;  /* 0x00000000000579c3 */ /* 0x000ea20000008800 */
[----:B------:R-:W-:Y:S01]  /*9f50*/  ULEA UR4, UR47, UR44, 0x3 ;  /* 0x0000002c2f047291 */ /* 0x000fe2000f8e18ff */
[----:B------:R-:W-:-:S04]  /*9f60*/  DEPBAR.LE SB0, 0x0 ;  /* 0x000080000000791a */ /* 0x000fc80000000000 */
[----:B------:R-:W-:-:S04]  /*9f70*/  UIADD3 UR4, UPT, UPT, UR4, 0x1c0, URZ ;  /* 0x000001c004047890 */ /* 0x000fc8000fffe0ff */
[----:B--2---:R-:W-:-:S09]  /*9f80*/  UPRMT UR4, UR5, 0x654, UR4 ;  /* 0x0000065405047896 */ /* 0x004fd20008000004 */
[----:B------:R-:W-:Y:S01]  /*9f90*/  SYNCS.ARRIVE.TRANS64.RED.A1T0 RZ, [UR4], RZ ;  /* 0x000000ffffff79a7 */ /* 0x000fe20008100404 */
[----:B------:R-:W-:Y:S05]  /*9fa0*/  EXIT ;  /* 0x000000000000794d */ /* 0x000fea0003800000 */
.L_x_25:
[----:B------:R-:W-:Y:S07]  /*9fb0*/  MOV R0, UR17 ;  /* 0x0000001100007c02 */ /* 0x000fee0008000f00 */
.L_x_165:
[----:B-1----:R1:W2:Y:S02]  /*9fc0*/  SYNCS.PHASECHK.TRANS64.TRYWAIT P0, [R0+URZ+0xd0], R4 ;  /* 0x0000d004000075a7 */ /* 0x0022a400080011ff */
[----:B--2---:R-:W-:Y:S05]  /*9fd0*/  @!P0 NANOSLEEP.SYNCS 0x989680 ;  /* 0x009896800000895d */ /* 0x004fea0003900000 */
[----:B------:R-:W2:Y:S02]  /*9fe0*/  @!P0 SYNCS.PHASECHK.TRANS64 P0, [R0+URZ+0xd0], R4 ;  /* 0x0000d004000085a7 */ /* 0x000ea400080010ff */
[----:B--2---:R-:W-:Y:S05]  /*9ff0*/  @!P0 BRA `(.L_x_165) ;  /* 0xfffffffc00f08947 */ /* 0x004fea000383ffff */
[----:B------:R-:W-:Y:S05]  /*a000*/  BRA `(.L_x_24) ;  /* 0xffffff7c00707947 */ /* 0x000fea000383ffff */
.L_x_32:
[----:B------:R-:W-:Y:S07]  /*a010*/  MOV R0, UR17 ;  /* 0x0000001100007c02 */ /* 0x000fee0008000f00 */
.L_x_166:
[----:B-1----:R1:W2:Y:S02]  /*a020*/  SYNCS.PHASECHK.TRANS64.TRYWAIT P0, [R0+URZ+0xd0], R4 ;  /* 0x0000d004000075a7 */ /* 0x0022a400080011ff */
[----:B--2---:R-:W-:Y:S05]  /*a030*/  @!P0 NANOSLEEP.SYNCS 0x989680 ;  /* 0x009896800000895d */ /* 0x004fea0003900000 */
[----:B------:R-:W2:Y:S02]  /*a040*/  @!P0 SYNCS.PHASECHK.TRANS64 P0, [R0+URZ+0xd0], R4 ;  /* 0x0000d004000085a7 */ /* 0x000ea400080010ff */
[----:B--2---:R-:W-:Y:S05]  /*a050*/  @!P0 BRA `(.L_x_166) ;  /* 0xfffffffc00f08947 */ /* 0x004fea000383ffff */
[----:B------:R-:W-:Y:S05]  /*a060*/  BRA `(.L_x_31) ;  /* 0xffffff8000c87947 */ /* 0x000fea000383ffff */
.L_x_37:
[----:B------:R-:W-:-:S07]  /*a070*/  MOV R0, UR31 ;  /* 0x0000001f00007c02 */ /* 0x000fce0008000f00 */
.L_x_167:
[----:B-1----:R1:W2:Y:S02]  /*a080*/  SYNCS.PHASECHK.TRANS64.TRYWAIT P0, [R0+URZ+0x1f0], R3 ;  /* 0x0001f003000075a7 */ /* 0x0022a400080011ff */
[----:B--2---:R-:W-:Y:S05]  /*a090*/  @!P0 NANOSLEEP.SYNCS 0x989680 ;  /* 0x009896800000895d */ /* 0x004fea0003900000 */
[----:B------:R-:W2:Y:S02]  /*a0a0*/  @!P0 SYNCS.PHASECHK.TRANS64 P0, [R0+URZ+0x1f0], R3 ;  /* 0x0001f003000085a7 */ /* 0x000ea400080010ff */
[----:B--2---:R-:W-:Y:S05]  /*a0b0*/  @!P0 BRA `(.L_x_167) ;  /* 0xfffffffc00f08947 */ /* 0x004fea000383ffff */
[----:B------:R-:W-:Y:S05]  /*a0c0*/  BRA `(.L_x_168) ;  /* 0xffffff8400907947 */ /* 0x000fea000383ffff */
.L_x_41:
[----:B------:R-:W-:-:S07]  /*a0d0*/  MOV R0, UR4 ;  /* 0x0000000400007c02 */ /* 0x000fce0008000f00 */
.L_x_169:
[----:B-1----:R1:W2:Y:S02]  /*a0e0*/  SYNCS.PHASECHK.TRANS64.TRYWAIT P0, [R0+URZ], R2 ;  /* 0x00000002000075a7 */ /* 0x0022a400080011ff */
[----:B--2---:R-:W-:Y:S05]  /*a0f0*/  @!P0 NANOSLEEP.SYNCS 0x989680 ;  /* 0x009896800000895d */ /* 0x004fea0003900000 */
[----:B------:R-:W2:Y:S02]  /*a100*/  @!P0 SYNCS.PHASECHK.TRANS64 P0, [R0+URZ], R2 ;  /* 0x00000002000085a7 */ /* 0x000ea400080010ff */
[----:B--2---:R-:W-:Y:S05]  /*a110*/  @!P0 BRA `(.L_x_169) ;  /* 0xfffffffc00f08947 */ /* 0x004fea000383ffff */
[----:B------:R-:W-:Y:S05]  /*a120*/  BRA `(.L_x_170) ;  /* 0xffffff8c00287947 */ /* 0x000fea000383ffff */
.L_x_42:
[----:B------:R-:W-:-:S07]  /*a130*/  MOV R0, UR5 ;  /* 0x0000000500007c02 */ /* 0x000fce0008000f00 */
.L_x_171:
[----:B-1----:R1:W2:Y:S02]  /*a140*/  SYNCS.PHASECHK.TRANS64.TRYWAIT P0, [R0+URZ], R2 ;  /* 0x00000002000075a7 */ /* 0x0022a400080011ff */
[----:B--2---:R-:W-:Y:S05]  /*a150*/  @!P0 NANOSLEEP.SYNCS 0x989680 ;  /* 0x009896800000895d */ /* 0x004fea0003900000 */
[----:B------:R-:W2:Y:S02]  /*a160*/  @!P0 SYNCS.PHASECHK.TRANS64 P0, [R0+URZ], R2 ;  /* 0x00000002000085a7 */ /* 0x000ea400080010ff */
[----:B--2---:R-:W-:Y:S05]  /*a170*/  @!P0 BRA `(.L_x_171) ;  /* 0xfffffffc00f08947 */ /* 0x004fea000383ffff */
[----:B------:R-:W-:Y:S05]  /*a180*/  BRA `(.L_x_172) ;  /* 0xffffff8c00387947 */ /* 0x000fea000383ffff */
.L_x_43:
[----:B------:R-:W-:-:S07]  /*a190*/  MOV R0, UR5 ;  /* 0x0000000500007c02 */ /* 0x000fce0008000f00 */
.L_x_173:
[----:B-1----:R1:W2:Y:S02]  /*a1a0*/  SYNCS.PHASECHK.TRANS64.TRYWAIT P0, [R0+URZ], R2 ;  /* 0x00000002000075a7 */ /* 0x0022a400080011ff */
[----:B--2---:R-:W-:Y:S05]  /*a1b0*/  @!P0 NANOSLEEP.SYNCS 0x989680 ;  /* 0x009896800000895d */ /* 0x004fea0003900000 */
[----:B------:R-:W2:Y:S02]  /*a1c0*/  @!P0 SYNCS.PHASECHK.TRANS64 P0, [R0+URZ], R2 ;  /* 0x00000002000085a7 */ /* 0x000ea400080010ff */
[----:B--2---:R-:W-:Y:S05]  /*a1d0*/  @!P0 BRA `(.L_x_173) ;  /* 0xfffffffc00f08947 */ /* 0x004fea000383ffff */
[----:B------:R-:W-:Y:S05]  /*a1e0*/  BRA `(.L_x_174) ;  /* 0xffffff8c00487947 */ /* 0x000fea000383ffff */
.L_x_44:
[----:B------:R-:W-:-:S07]  /*a1f0*/  MOV R0, UR5 ;  /* 0x0000000500007c02 */ /* 0x000fce0008000f00 */
.L_x_175:
[----:B-1----:R1:W2:Y:S02]  /*a200*/  SYNCS.PHASECHK.TRANS64.TRYWAIT P0, [R0+URZ], R2 ;  /* 0x00000002000075a7 */ /* 0x0022a400080011ff */
[----:B--2---:R-:W-:Y:S05]  /*a210*/  @!P0 NANOSLEEP.SYNCS 0x989680 ;  /* 0x009896800000895d */ /* 0x004fea0003900000 */
[----:B------:R-:W2:Y:S02]  /*a220*/  @!P0 SYNCS.PHASECHK.TRANS64 P0, [R0+URZ], R2 ;  /* 0x00000002000085a7 */ /* 0x000ea400080010ff */
[----:B--2---:R-:W-:Y:S05]  /*a230*/  @!P0 BRA `(.L_x_175) ;  /* 0xfffffffc00f08947 */ /* 0x004fea000383ffff */
[----:B------:R-:W-:Y:S05]  /*a240*/  BRA `(.L_x_176) ;  /* 0xffffff8c00587947 */ /* 0x000fea000383ffff */
.L_x_45:
[----:B------:R-:W-:-:S07]  /*a250*/  MOV R0, UR5 ;  /* 0x0000000500007c02 */ /* 0x000fce0008000f00 */
.L_x_177:
[----:B-1----:R1:W2:Y:S02]  /*a260*/  SYNCS.PHASECHK.TRANS64.TRYWAIT P0, [R0+URZ], R2 ;  /* 0x00000002000075a7 */ /* 0x0022a400080011ff */
[----:B--2---:R-:W-:Y:S05]  /*a270*/  @!P0 NANOSLEEP.SYNCS 0x989680 ;  /* 0x009896800000895d */ /* 0x004fea0003900000 */
[----:B------:R-:W2:Y:S02]  /*a280*/  @!P0 SYNCS.PHASECHK.TRANS64 P0, [R0+URZ], R2 ;  /* 0x00000002000085a7 */ /* 0x000ea400080010ff */
[----:B--2---:R-:W-:Y:S05]  /*a290*/  @!P0 BRA `(.L_x_177) ;  /* 0xfffffffc00f08947 */ /* 0x004fea000383ffff */
[----:B------:R-:W-:Y:S05]  /*a2a0*/  BRA `(.L_x_178) ;  /* 0xffffff8c00687947 */ /* 0x000fea000383ffff */
.L_x_46:
[----:B------:R-:W-:-:S07]  /*a2b0*/  MOV R0, UR5 ;  /* 0x0000000500007c02 */ /* 0x000fce0008000f00 */
.L_x_179:
[----:B-1----:R1:W2:Y:S02]  /*a2c0*/  SYNCS.PHASECHK.TRANS64.TRYWAIT P0, [R0+URZ], R2 ;  /* 0x00000002000075a7 */ /* 0x0022a400080011ff */
[----:B--2---:R-:W-:Y:S05]  /*a2d0*/  @!P0 NANOSLEEP.SYNCS 0x989680 ;  /* 0x009896800000895d */ /* 0x004fea0003900000 */
[----:B------:R-:W2:Y:S02]  /*a2e0*/  @!P0 SYNCS.PHASECHK.TRANS64 P0, [R0+URZ], R2 ;  /* 0x00000002000085a7 */ /* 0x000ea400080010ff */
[----:B--2---:R-:W-:Y:S05]  /*a2f0*/  @!P0 BRA `(.L_x_179) ;  /* 0xfffffffc00f08947 */ /* 0x004fea000383ffff */
[----:B------:R-:W-:Y:S05]  /*a300*/  BRA `(.L_x_180) ;  /* 0xffffff8c00787947 */ /* 0x000fea000383ffff */
.L_x_47:
[----:B------:R-:W-:-:S07]  /*a310*/  MOV R0, UR5 ;  /* 0x0000000500007c02 */ /* 0x000fce0008000f00 */
.L_x_181:
[----:B-1----:R1:W2:Y:S02]  /*a320*/  SYNCS.PHASECHK.TRANS64.TRYWAIT P0, [R0+URZ], R2 ;  /* 0x00000002000075a7 */ /* 0x0022a400080011ff */
[----:B--2---:R-:W-:Y:S05]  /*a330*/  @!P0 NANOSLEEP.SYNCS 0x989680 ;  /* 0x009896800000895d */ /* 0x004fea0003900000 */
[----:B------:R-:W2:Y:S02]  /*a340*/  @!P0 SYNCS.PHASECHK.TRANS64 P0, [R0+URZ], R2 ;  /* 0x00000002000085a7 */ /* 0x000ea400080010ff */
[----:B--2---:R-:W-:Y:S05]  /*a350*/  @!P0 BRA `(.L_x_181) ;  /* 0xfffffffc00f08947 */ /* 0x004fea000383ffff */
[----:B------:R-:W-:Y:S05]  /*a360*/  BRA `(.L_x_182) ;  /* 0xffffff8c00887947 */ /* 0x000fea000383ffff */
.L_x_48:
[----:B------:R-:W-:-:S07]  /*a370*/  MOV R0, UR5 ;  /* 0x0000000500007c02 */ /* 0x000fce0008000f00 */
.L_x_183:
[----:B-1----:R1:W2:Y:S02]  /*a380*/  SYNCS.PHASECHK.TRANS64.TRYWAIT P0, [R0+URZ], R2 ;  /* 0x00000002000075a7 */ /* 0x0022a400080011ff */
[----:B--2---:R-:W-:Y:S05]  /*a390*/  @!P0 NANOSLEEP.SYNCS 0x989680 ;  /* 0x009896800000895d */ /* 0x004fea0003900000 */
[----:B------:R-:W2:Y:S02]  /*a3a0*/  @!P0 SYNCS.PHASECHK.TRANS64 P0, [R0+URZ], R2 ;  /* 0x00000002000085a7 */ /* 0x000ea400080010ff */
[----:B--2---:R-:W-:Y:S05]  /*a3b0*/  @!P0 BRA `(.L_x_183) ;  /* 0xfffffffc00f08947 */ /* 0x004fea000383ffff */
[----:B------:R-:W-:Y:S05]  /*a3c0*/  BRA `(.L_x_184) ;  /* 0xffffff8c00987947 */ /* 0x000fea000383ffff */
.L_x_49:
[----:B------:R-:W-:-:S07]  /*a3d0*/  MOV R0, UR5 ;  /* 0x0000000500007c02 */ /* 0x000fce0008000f00 */
.L_x_185:
[----:B-1----:R1:W2:Y:S02]  /*a3e0*/  SYNCS.PHASECHK.TRANS64.TRYWAIT P0, [R0+URZ], R2 ;  /* 0x00000002000075a7 */ /* 0x0022a400080011ff */
[----:B--2---:R-:W-:Y:S05]  /*a3f0*/  @!P0 NANOSLEEP.SYNCS 0x989680 ;  /* 0x009896800000895d */ /* 0x004fea0003900000 */
[----:B------:R-:W2:Y:S02]  /*a400*/  @!P0 SYNCS.PHASECHK.TRANS64 P0, [R0+URZ], R2 ;  /* 0x00000002000085a7 */ /* 0x000ea400080010ff */
[----:B--2---:R-:W-:Y:S05]  /*a410*/  @!P0 BRA `(.L_x_185) ;  /* 0xfffffffc00f08947 */ /* 0x004fea000383ffff */
[----:B------:R-:W-:Y:S05]  /*a420*/  BRA `(.L_x_186) ;  /* 0xffffff8c00a87947 */ /* 0x000fea000383ffff */
.L_x_50:
[----:B------:R-:W-:-:S07]  /*a430*/  MOV R0, UR5 ;  /* 0x0000000500007c02 */ /* 0x000fce0008000f00 */
.L_x_187:
[----:B-1----:R1:W2:Y:S02]  /*a440*/  SYNCS.PHASECHK.TRANS64.TRYWAIT P0, [R0+URZ], R2 ;  /* 0x00000002000075a7 */ /* 0x0022a400080011ff */
[----:B--2---:R-:W-:Y:S05]  /*a450*/  @!P0 NANOSLEEP.SYNCS 0x989680 ;  /* 0x009896800000895d */ /* 0x004fea0003900000 */
[----:B------:R-:W2:Y:S02]  /*a460*/  @!P0 SYNCS.PHASECHK.TRANS64 P0, [R0+URZ], R2 ;  /* 0x00000002000085a7 */ /* 0x000ea400080010ff */
[----:B--2---:R-:W-:Y:S05]  /*a470*/  @!P0 BRA `(.L_x_187) ;  /* 0xfffffffc00f08947 */ /* 0x004fea000383ffff */
[----:B------:R-:W-:Y:S05]  /*a480*/  BRA `(.L_x_188) ;  /* 0xffffff8c00b87947 */ /* 0x000fea000383ffff */
.L_x_51:
[----:B------:R-:W-:-:S07]  /*a490*/  MOV R0, UR5 ;  /* 0x0000000500007c02 */ /* 0x000fce0008000f00 */
.L_x_189:
[----:B-1----:R1:W2:Y:S02]  /*a4a0*/  SYNCS.PHASECHK.TRANS64.TRYWAIT P0, [R0+URZ], R2 ;  /* 0x00000002000075a7 */ /* 0x0022a400080011ff */
[----:B--2---:R-:W-:Y:S05]  /*a4b0*/  @!P0 NANOSLEEP.SYNCS 0x989680 ;  /* 0x009896800000895d */ /* 0x004fea0003900000 */
[----:B------:R-:W2:Y:S02]  /*a4c0*/  @!P0 SYNCS.PHASECHK.TRANS64 P0, [R0+URZ], R2 ;  /* 0x00000002000085a7 */ /* 0x000ea400080010ff */
[----:B--2---:R-:W-:Y:S05]  /*a4d0*/  @!P0 BRA `(.L_x_189) ;  /* 0xfffffffc00f08947 */ /* 0x004fea000383ffff */
[----:B------:R-:W-:Y:S05]  /*a4e0*/  BRA `(.L_x_190) ;  /* 0xffffff8c00c87947 */ /* 0x000fea000383ffff */
.L_x_52:
[----:B------:R-:W-:-:S07]  /*a4f0*/  MOV R0, UR5 ;  /* 0x0000000500007c02 */ /* 0x000fce0008000f00 */
.L_x_191:
[----:B-1----:R1:W2:Y:S02]  /*a500*/  SYNCS.PHASECHK.TRANS64.TRYWAIT P0, [R0+URZ], R2 ;  /* 0x00000002000075a7 */ /* 0x0022a400080011ff */
[----:B--2---:R-:W-:Y:S05]  /*a510*/  @!P0 NANOSLEEP.SYNCS 0x989680 ;  /* 0x009896800000895d */ /* 0x004fea0003900000 */
[----:B------:R-:W2:Y:S02]  /*a520*/  @!P0 SYNCS.PHASECHK.TRANS64 P0, [R0+URZ], R2 ;  /* 0x00000002000085a7 */ /* 0x000ea400080010ff */
[----:B--2---:R-:W-:Y:S05]  /*a530*/  @!P0 BRA `(.L_x_191) ;  /* 0xfffffffc00f08947 */ /* 0x004fea000383ffff */
[----:B------:R-:W-:Y:S05]  /*a540*/  BRA `(.L_x_192) ;  /* 0xffffff8c00d87947 */ /* 0x000fea000383ffff */
.L_x_53:
[----:B------:R-:W-:-:S07]  /*a550*/  MOV R0, UR5 ;  /* 0x0000000500007c02 */ /* 0x000fce0008000f00 */
.L_x_193:
[----:B-1----:R1:W2:Y:S02]  /*a560*/  SYNCS.PHASECHK.TRANS64.TRYWAIT P0, [R0+URZ], R2 ;  /* 0x00000002000075a7 */ /* 0x0022a400080011ff */
[----:B--2---:R-:W-:Y:S05]  /*a570*/  @!P0 NANOSLEEP.SYNCS 0x989680 ;  /* 0x009896800000895d */ /* 0x004fea0003900000 */
[----:B------:R-:W2:Y:S02]  /*a580*/  @!P0 SYNCS.PHASECHK.TRANS64 P0, [R0+URZ], R2 ;  /* 0x00000002000085a7 */ /* 0x000ea400080010ff */
[----:B--2---:R-:W-:Y:S05]  /*a590*/  @!P0 BRA `(.L_x_193) ;  /* 0xfffffffc00f08947 */ /* 0x004fea000383ffff */
[----:B------:R-:W-:Y:S05]  /*a5a0*/  BRA `(.L_x_194) ;  /* 0xffffff8c00e87947 */ /* 0x000fea000383ffff */
.L_x_54:
[----:B------:R-:W-:-:S07]  /*a5b0*/  MOV R0, UR5 ;  /* 0x0000000500007c02 */ /* 0x000fce0008000f00 */
.L_x_195:
[----:B-1----:R1:W2:Y:S02]  /*a5c0*/  SYNCS.PHASECHK.TRANS64.TRYWAIT P0, [R0+URZ], R2 ;  /* 0x00000002000075a7 */ /* 0x0022a400080011ff */
[----:B--2---:R-:W-:Y:S05]  /*a5d0*/  @!P0 NANOSLEEP.SYNCS 0x989680 ;  /* 0x009896800000895d */ /* 0x004fea0003900000 */
[----:B------:R-:W2:Y:S02]  /*a5e0*/  @!P0 SYNCS.PHASECHK.TRANS64 P0, [R0+URZ], R2 ;  /* 0x00000002000085a7 */ /* 0x000ea400080010ff */
[----:B--2---:R-:W-:Y:S05]  /*a5f0*/  @!P0 BRA `(.L_x_195) ;  /* 0xfffffffc00f08947 */ /* 0x004fea000383ffff */
[----:B------:R-:W-:Y:S05]  /*a600*/  BRA `(.L_x_196) ;  /* 0xffffff8c00f87947 */ /* 0x000fea000383ffff */
.L_x_55:
[----:B------:R-:W-:-:S07]  /*a610*/  MOV R0, UR5 ;  /* 0x0000000500007c02 */ /* 0x000fce0008000f00 */
.L_x_197:
[----:B-1----:R1:W2:Y:S02]  /*a620*/  SYNCS.PHASECHK.TRANS64.TRYWAIT P0, [R0+URZ], R2 ;  /* 0x00000002000075a7 */ /* 0x0022a400080011ff */
[----:B--2---:R-:W-:Y:S05]  /*a630*/  @!P0 NANOSLEEP.SYNCS 0x989680 ;  /* 0x009896800000895d */ /* 0x004fea0003900000 */
[----:B------:R-:W2:Y:S02]  /*a640*/  @!P0 SYNCS.PHASECHK.TRANS64 P0, [R0+URZ], R2 ;  /* 0x00000002000085a7 */ /* 0x000ea400080010ff */
[----:B--2---:R-:W-:Y:S05]  /*a650*/  @!P0 BRA `(.L_x_197) ;  /* 0xfffffffc00f08947 */ /* 0x004fea000383ffff */
[----:B------:R-:W-:Y:S05]  /*a660*/  BRA `(.L_x_198) ;  /* 0xffffff9000087947 */ /* 0x000fea000383ffff */
.L_x_56:
[----:B------:R-:W-:-:S07]  /*a670*/  MOV R0, UR5 ;  /* 0x0000000500007c02 */ /* 0x000fce0008000f00 */
.L_x_199:
[----:B-1----:R1:W2:Y:S02]  /*a680*/  SYNCS.PHASECHK.TRANS64.TRYWAIT P0, [R0+URZ], R2 ;  /* 0x00000002000075a7 */ /* 0x0022a400080011ff */
[----:B--2---:R-:W-:Y:S05]  /*a690*/  @!P0 NANOSLEEP.SYNCS 0x989680 ;  /* 0x009896800000895d */ /* 0x004fea0003900000 */
[----:B------:R-:W2:Y:S02]  /*a6a0*/  @!P0 SYNCS.PHASECHK.TRANS64 P0, [R0+URZ], R2 ;  /* 0x00000002000085a7 */ /* 0x000ea400080010ff */
[----:B--2---:R-:W-:Y:S05]  /*a6b0*/  @!P0 BRA `(.L_x_199) ;  /* 0xfffffffc00f08947 */ /* 0x004fea000383ffff */
[----:B------:R-:W-:Y:S05]  /*a6c0*/  BRA `(.L_x_200) ;  /* 0xffffff9000187947 */ /* 0x000fea000383ffff */
.L_x_57:
[----:B------:R-:W-:-:S07]  /*a6d0*/  MOV R0, UR5 ;  /* 0x0000000500007c02 */ /* 0x000fce0008000f00 */
.L_x_201:
[----:B-1----:R1:W2:Y:S02]  /*a6e0*/  SYNCS.PHASECHK.TRANS64.TRYWAIT P0, [R0+URZ], R2 ;  /* 0x00000002000075a7 */ /* 0x0022a400080011ff */
[----:B--2---:R-:W-:Y:S05]  /*a6f0*/  @!P0 NANOSLEEP.SYNCS 0x989680 ;  /* 0x009896800000895d */ /* 0x004fea0003900000 */
[----:B------:R-:W2:Y:S02]  /*a700*/  @!P0 SYNCS.PHASECHK.TRANS64 P0, [R0+URZ], R2 ;  /* 0x00000002000085a7 */ /* 0x000ea400080010ff */
[----:B--2---:R-:W-:Y:S05]  /*a710*/  @!P0 BRA `(.L_x_201) ;  /* 0xfffffffc00f08947 */ /* 0x004fea000383ffff */
[----:B------:R-:W-:Y:S05]  /*a720*/  BRA `(.L_x_202) ;  /* 0xffffff9000287947 */ /* 0x000fea000383ffff */
.L_x_58:
[----:B------:R-:W-:-:S07]  /*a730*/  MOV R0, UR5 ;  /* 0x0000000500007c02 */ /* 0x000fce0008000f00 */
.L_x_203:
[----:B-1----:R1:W2:Y:S02]  /*a740*/  SYNCS.PHASECHK.TRANS64.TRYWAIT P0, [R0+URZ], R2 ;  /* 0x00000002000075a7 */ /* 0x0022a400080011ff */
[----:B--2---:R-:W-:Y:S05]  /*a750*/  @!P0 NANOSLEEP.SYNCS 0x989680 ;  /* 0x009896800000895d */ /* 0x004fea0003900000 */
[----:B------:R-:W2:Y:S02]  /*a760*/  @!P0 SYNCS.PHASECHK.TRANS64 P0, [R0+URZ], R2 ;  /* 0x00000002000085a7 */ /* 0x000ea400080010ff */
[----:B--2---:R-:W-:Y:S05]  /*a770*/  @!P0 BRA `(.L_x_203) ;  /* 0xfffffffc00f08947 */ /* 0x004fea000383ffff */
[----:B------:R-:W-:Y:S05]  /*a780*/  BRA `(.L_x_204) ;  /* 0xffffff9000387947 */ /* 0x000fea000383ffff */
.L_x_59:
[----:B------:R-:W-:-:S07]  /*a790*/  MOV R0, UR5 ;  /* 0x0000000500007c02 */ /* 0x000fce0008000f00 */
.L_x_205:
[----:B-1----:R1:W2:Y:S02]  /*a7a0*/  SYNCS.PHASECHK.TRANS64.TRYWAIT P0, [R0+URZ], R2 ;  /* 0x00000002000075a7 */ /* 0x0022a400080011ff */
[----:B--2---:R-:W-:Y:S05]  /*a7b0*/  @!P0 NANOSLEEP.SYNCS 0x989680 ;  /* 0x009896800000895d */ /* 0x004fea0003900000 */
[----:B------:R-:W2:Y:S02]  /*a7c0*/  @!P0 SYNCS.PHASECHK.TRANS64 P0, [R0+URZ], R2 ;  /* 0x00000002000085a7 */ /* 0x000ea400080010ff */
[----:B--2---:R-:W-:Y:S05]  /*a7d0*/  @!P0 BRA `(.L_x_205) ;  /* 0xfffffffc00f08947 */ /* 0x004fea000383ffff */
[----:B------:R-:W-:Y:S05]  /*a7e0*/  BRA `(.L_x_206) ;  /* 0xffffff9000487947 */ /* 0x000fea000383ffff */
.L_x_60:
[----:B------:R-:W-:-:S07]  /*a7f0*/  MOV R0, UR5 ;  /* 0x0000000500007c02 */ /* 0x000fce0008000f00 */
.L_x_207:
[----:B-1----:R1:W2:Y:S02]  /*a800*/  SYNCS.PHASECHK.TRANS64.TRYWAIT P0, [R0+URZ], R2 ;  /* 0x00000002000075a7 */ /* 0x0022a400080011ff */
[----:B--2---:R-:W-:Y:S05]  /*a810*/  @!P0 NANOSLEEP.SYNCS 0x989680 ;  /* 0x009896800000895d */ /* 0x004fea0003900000 */
[----:B------:R-:W2:Y:S02]  /*a820*/  @!P0 SYNCS.PHASECHK.TRANS64 P0, [R0+URZ], R2 ;  /* 0x00000002000085a7 */ /* 0x000ea400080010ff */
[----:B--2---:R-:W-:Y:S05]  /*a830*/  @!P0 BRA `(.L_x_207) ;  /* 0xfffffffc00f08947 */ /* 0x004fea000383ffff */
[----:B------:R-:W-:Y:S05]  /*a840*/  BRA `(.L_x_208) ;  /* 0xffffff9000587947 */ /* 0x000fea000383ffff */
.L_x_61:
[----:B------:R-:W-:-:S07]  /*a850*/  MOV R0, UR5 ;  /* 0x0000000500007c02 */ /* 0x000fce0008000f00 */
.L_x_209:
[----:B-1----:R1:W2:Y:S02]  /*a860*/  SYNCS.PHASECHK.TRANS64.TRYWAIT P0, [R0+URZ], R2 ;  /* 0x00000002000075a7 */ /* 0x0022a400080011ff */
[----:B--2---:R-:W-:Y:S05]  /*a870*/  @!P0 NANOSLEEP.SYNCS 0x989680 ;  /* 0x009896800000895d */ /* 0x004fea0003900000 */
[----:B------:R-:W2:Y:S02]  /*a880*/  @!P0 SYNCS.PHASECHK.TRANS64 P0, [R0+URZ], R2 ;  /* 0x00000002000085a7 */ /* 0x000ea400080010ff */
[----:B--2---:R-:W-:Y:S05]  /*a890*/  @!P0 BRA `(.L_x_209) ;  /* 0xfffffffc00f08947 */ /* 0x004fea000383ffff */
[----:B------:R-:W-:Y:S05]  /*a8a0*/  BRA `(.L_x_210) ;  /* 0xffffff9000687947 */ /* 0x000fea000383ffff */
.L_x_62:
[----:B------:R-:W-:-:S07]  /*a8b0*/  MOV R0, UR5 ;  /* 0x0000000500007c02 */ /* 0x000fce0008000f00 */
.L_x_211:
[----:B-1----:R1:W2:Y:S02]  /*a8c0*/  SYNCS.PHASECHK.TRANS64.TRYWAIT P0, [R0+URZ], R2 ;  /* 0x00000002000075a7 */ /* 0x0022a400080011ff */
[----:B--2---:R-:W-:Y:S05]  /*a8d0*/  @!P0 NANOSLEEP.SYNCS 0x989680 ;  /* 0x009896800000895d */ /* 0x004fea0003900000 */
[----:B------:R-:W2:Y:S02]  /*a8e0*/  @!P0 SYNCS.PHASECHK.TRANS64 P0, [R0+URZ], R2 ;  /* 0x00000002000085a7 */ /* 0x000ea400080010ff */
[----:B--2---:R-:W-:Y:S05]  /*a8f0*/  @!P0 BRA `(.L_x_211) ;  /* 0xfffffffc00f08947 */ /* 0x004fea000383ffff */
[----:B------:R-:W-:Y:S05]  /*a900*/  BRA `(.L_x_212) ;  /* 0xffffff9000787947 */ /* 0x000fea000383ffff */
.L_x_63:
[----:B------:R-:W-:-:S07]  /*a910*/  MOV R0, UR5 ;  /* 0x0000000500007c02 */ /* 0x000fce0008000f00 */
.L_x_213:
[----:B-1----:R1:W2:Y:S02]  /*a920*/  SYNCS.PHASECHK.TRANS64.TRYWAIT P0, [R0+URZ], R2 ;  /* 0x00000002000075a7 */ /* 0x0022a400080011ff */
[----:B--2---:R-:W-:Y:S05]  /*a930*/  @!P0 NANOSLEEP.SYNCS 0x989680 ;  /* 0x009896800000895d */ /* 0x004fea0003900000 */
[----:B------:R-:W2:Y:S02]  /*a940*/  @!P0 SYNCS.PHASECHK.TRANS64 P0, [R0+URZ], R2 ;  /* 0x00000002000085a7 */ /* 0x000ea400080010ff */
[----:B--2---:R-:W-:Y:S05]  /*a950*/  @!P0 BRA `(.L_x_213) ;  /* 0xfffffffc00f08947 */ /* 0x004fea000383ffff */
[----:B------:R-:W-:Y:S05]  /*a960*/  BRA `(.L_x_214) ;  /* 0xffffff9000887947 */ /* 0x000fea000383ffff */
.L_x_64:
[----:B------:R-:W-:-:S07]  /*a970*/  MOV R0, UR5 ;  /* 0x0000000500007c02 */ /* 0x000fce0008000f00 */
.L_x_215:
[----:B-1----:R1:W2:Y:S02]  /*a980*/  SYNCS.PHASECHK.TRANS64.TRYWAIT P0, [R0+URZ], R2 ;  /* 0x00000002000075a7 */ /* 0x0022a400080011ff */
[----:B--2---:R-:W-:Y:S05]  /*a990*/  @!P0 NANOSLEEP.SYNCS 0x989680 ;  /* 0x009896800000895d */ /* 0x004fea0003900000 */
[----:B------:R-:W2:Y:S02]  /*a9a0*/  @!P0 SYNCS.PHASECHK.TRANS64 P0, [R0+URZ], R2 ;  /* 0x00000002000085a7 */ /* 0x000ea400080010ff */
[----:B--2---:R-:W-:Y:S05]  /*a9b0*/  @!P0 BRA `(.L_x_215) ;  /* 0xfffffffc00f08947 */ /* 0x004fea000383ffff */
[----:B------:R-:W-:Y:S05]  /*a9c0*/  BRA `(.L_x_216) ;  /* 0xffffff9000987947 */ /* 0x000fea000383ffff */
.L_x_65:
[----:B------:R-:W-:-:S07]  /*a9d0*/  MOV R0, UR5 ;  /* 0x0000000500007c02 */ /* 0x000fce0008000f00 */
.L_x_217:
[----:B-1----:R1:W2:Y:S02]  /*a9e0*/  SYNCS.PHASECHK.TRANS64.TRYWAIT P0, [R0+URZ], R2 ;  /* 0x00000002000075a7 */ /* 0x0022a400080011ff */
[----:B--2---:R-:W-:Y:S05]  /*a9f0*/  @!P0 NANOSLEEP.SYNCS 0x989680 ;  /* 0x009896800000895d */ /* 0x004fea0003900000 */
[----:B------:R-:W2:Y:S02]  /*aa00*/  @!P0 SYNCS.PHASECHK.TRANS64 P0, [R0+URZ], R2 ;  /* 0x00000002000085a7 */ /* 0x000ea400080010ff */
[----:B--2---:R-:W-:Y:S05]  /*aa10*/  @!P0 BRA `(.L_x_217) ;  /* 0xfffffffc00f08947 */ /* 0x004fea000383ffff */
[----:B------:R-:W-:Y:S05]  /*aa20*/  BRA `(.L_x_218) ;  /* 0xffffff9000a87947 */ /* 0x000fea000383ffff */
.L_x_68:
[----:B------:R-:W-:-:S07]  /*aa30*/  MOV R4, UR4 ;  /* 0x0000000400047c02 */ /* 0x000fce0008000f00 */
.L_x_219:
[----:B--2---:R2:W3:Y:S02]  /*aa40*/  SYNCS.PHASECHK.TRANS64.TRYWAIT P1, [R4+URZ+0x1f8], R6 ;  /* 0x0001f806040075a7 */ /* 0x0044e400080211ff */
[----:B---3--:R-:W-:Y:S05]  /*aa50*/  @!P1 NANOSLEEP.SYNCS 0x989680 ;  /* 0x009896800000995d */ /* 0x008fea0003900000 */
[----:B------:R-:W3:Y:S02]  /*aa60*/  @!P1 SYNCS.PHASECHK.TRANS64 P1, [R4+URZ+0x1f8], R6 ;  /* 0x0001f806040095a7 */ /* 0x000ee400080210ff */
[----:B---3--:R-:W-:Y:S05]  /*aa70*/  @!P1 BRA `(.L_x_219) ;  /* 0xfffffffc00f09947 */ /* 0x008fea000383ffff */
[----:B------:R-:W-:Y:S05]  /*aa80*/  BRA `(.L_x_220) ;  /* 0xffffff9400187947 */ /* 0x000fea000383ffff */
.L_x_69:
[----:B--2---:R-:W-:-:S07]  /*aa90*/  MOV R4, UR4 ;  /* 0x0000000400047c02 */ /* 0x004fce0008000f00 */
.L_x_221:
[----:B--2---:R2:W3:Y:S02]  /*aaa0*/  SYNCS.PHASECHK.TRANS64.TRYWAIT P1, [R4+URZ+0x1f0], R5 ;  /* 0x0001f005040075a7 */ /* 0x0044e400080211ff */
[----:B---3--:R-:W-:Y:S05]  /*aab0*/  @!P1 NANOSLEEP.SYNCS 0x989680 ;  /* 0x009896800000995d */ /* 0x008fea0003900000 */
[----:B------:R-:W3:Y:S02]  /*aac0*/  @!P1 SYNCS.PHASECHK.TRANS64 P1, [R4+URZ+0x1f0], R5 ;  /* 0x0001f005040095a7 */ /* 0x000ee400080210ff */
[----:B---3--:R-:W-:Y:S05]  /*aad0*/  @!P1 BRA `(.L_x_221) ;  /* 0xfffffffc00f09947 */ /* 0x008fea000383ffff */
[----:B------:R-:W-:Y:S05]  /*aae0*/  BRA `(.L_x_222) ;  /* 0xffffff9400207947 */ /* 0x000fea000383ffff */
.L_x_79:
[----:B--2---:R-:W-:-:S04]  /*aaf0*/  MOV R5, UR5 ;  /* 0x0000000500057c02 */ /* 0x004fc80008000f00 */
[----:B------:R2:W3:Y:S03]  /*ab00*/  SYNCS.PHASECHK.TRANS64.TRYWAIT P0, [R5+URZ+0x8], R6 ;  /* 0x00000806050075a7 */ /* 0x0004e600080011ff */
[----:B---3--:R-:W-:Y:S05]  /*ab10*/  @!P0 NANOSLEEP.SYNCS 0x989680 ;  /* 0x009896800000895d */ /* 0x008fea0003900000 */
[----:B------:R-:W3:Y:S02]  /*ab20*/  @!P0 SYNCS.PHASECHK.TRANS64 P0, [R5+URZ+0x8], R6 ;  /* 0x00000806050085a7 */ /* 0x000ee400080010ff */
[----:B---3--:R-:W-:Y:S05]  /*ab30*/  @!P0 BRA `(.L_x_79) ;  /* 0xfffffffc00ec8947 */ /* 0x008fea000383ffff */
[----:B------:R-:W-:Y:S05]  /*ab40*/  BRA `(.L_x_78) ;  /* 0xffffff9400ec7947 */ /* 0x000fea000383ffff */
.L_x_81:
[----:B------:R-:W-:Y:S01]  /*ab50*/  BSSY B0, `(.L_x_223) ;  /* 0x0000006000007945 */ /* 0x000fe20003800000 */
[----:B------:R-:W-:-:S07]  /*ab60*/  MOV R15, 0xffffffff ;  /* 0xffffffff000f7802 */ /* 0x000fce0000000f00 */
[----:B-12--5:R-:W-:Y:S05]  /*ab70*/  WARPSYNC.COLLECTIVE R15, `(.L_x_224) ;  /* 0x000000000f0c7348 */ /* 0x026fea0003c00000 */
[----:B------:R-:W-:Y:S02]  /*ab80*/  ELECT P6, UR79, PT ;  /* 0x00000000004f782f */ /* 0x000fe400038c0000 */
[----:B------:R-:W-:Y:S01]  /*ab90*/  MOV R14, UR79 ;  /* 0x0000004f000e7c02 */ /* 0x000fe20008000f00 */
[----:B-12--5:R-:W-:Y:S10]  /*aba0*/  ENDCOLLECTIVE ;  /* 0x000000000000791b */ /* 0x026ff40003800000 */
.L_x_224:
[----:B------:R-:W-:Y:S05]  /*abb0*/  BSYNC B0 ;  /* 0x0000000000007941 */ /* 0x000fea0003800000 */
.L_x_223:
[----:B------:R-:W-:Y:S05]  /*abc0*/  BRA `(.L_x_225) ;  /* 0xffffff98001c7947 */ /* 0x000fea000383ffff */
.L_x_83:
[----:B--2---:R-:W-:-:S04]  /*abd0*/  MOV R3, UR5 ;  /* 0x0000000500037c02 */ /* 0x004fc80008000f00 */
[----:B------:R2:W3:Y:S03]  /*abe0*/  SYNCS.PHASECHK.TRANS64.TRYWAIT P0, [R3+URZ+0x8], R4 ;  /* 0x00000804030075a7 */ /* 0x0004e600080011ff */
[----:B---3--:R-:W-:Y:S05]  /*abf0*/  @!P0 NANOSLEEP.SYNCS 0x989680 ;  /* 0x009896800000895d */ /* 0x008fea0003900000 */
[----:B------:R-:W3:Y:S02]  /*ac00*/  @!P0 SYNCS.PHASECHK.TRANS64 P0, [R3+URZ+0x8], R4 ;  /* 0x00000804030085a7 */ /* 0x000ee400080010ff */
[----:B---3--:R-:W-:Y:S05]  /*ac10*/  @!P0 BRA `(.L_x_83) ;  /* 0xfffffffc00ec8947 */ /* 0x008fea000383ffff */
[----:B------:R-:W-:Y:S05]  /*ac20*/  BRA `(.L_x_82) ;  /* 0xffffff9800207947 */ /* 0x000fea000383ffff */
.L_x_84:
[----:B------:R-:W-:-:S07]  /*ac30*/  MOV R4, UR17 ;  /* 0x0000001100047c02 */ /* 0x000fce0008000f00 */
.L_x_226:
[----:B-1----:R1:W2:Y:S02]  /*ac40*/  SYNCS.PHASECHK.TRANS64.TRYWAIT P0, [R4+URZ+0x1f0], R5 ;  /* 0x0001f005040075a7 */ /* 0x0022a400080011ff */
[----:B--2---:R-:W-:Y:S05]  /*ac50*/  @!P0 NANOSLEEP.SYNCS 0x989680 ;  /* 0x009896800000895d */ /* 0x004fea0003900000 */
[----:B------:R-:W2:Y:S02]  /*ac60*/  @!P0 SYNCS.PHASECHK.TRANS64 P0, [R4+URZ+0x1f0], R5 ;  /* 0x0001f005040085a7 */ /* 0x000ea400080010ff */
[----:B--2---:R-:W-:Y:S05]  /*ac70*/  @!P0 BRA `(.L_x_226) ;  /* 0xfffffffc00f08947 */ /* 0x004fea000383ffff */
[----:B------:R-:W-:Y:S05]  /*ac80*/  BRA `(.L_x_227) ;  /* 0xffffff9c00087947 */ /* 0x000fea000383ffff */
.L_x_86:
[----:B------:R-:W-:-:S07]  /*ac90*/  MOV R4, UR22 ;  /* 0x0000001600047c02 */ /* 0x000fce0008000f00 */
.L_x_228:
[----:B-1----:R1:W2:Y:S02]  /*aca0*/  SYNCS.PHASECHK.TRANS64.TRYWAIT P0, [R4+URZ+0x210], R5 ;  /* 0x00021005040075a7 */ /* 0x0022a400080011ff */
[----:B--2---:R-:W-:Y:S05]  /*acb0*/  @!P0 NANOSLEEP.SYNCS 0x989680 ;  /* 0x009896800000895d */ /* 0x004fea0003900000 */
[----:B------:R-:W2:Y:S02]  /*acc0*/  @!P0 SYNCS.PHASECHK.TRANS64 P0, [R4+URZ+0x210], R5 ;  /* 0x00021005040085a7 */ /* 0x000ea400080010ff */
[----:B--2---:R-:W-:Y:S05]  /*acd0*/  @!P0 BRA `(.L_x_228) ;  /* 0xfffffffc00f08947 */ /* 0x004fea000383ffff */
[----:B------:R-:W-:Y:S05]  /*ace0*/  BRA `(.L_x_85) ;  /* 0xffffff9c00287947 */ /* 0x000fea000383ffff */
.L_x_90:
[----:B-1----:R-:W-:Y:S07]  /*acf0*/  MOV R4, UR10 ;  /* 0x0000000a00047c02 */ /* 0x002fee0008000f00 */
.L_x_229:
[----:B-1----:R1:W2:Y:S02]  /*ad00*/  SYNCS.PHASECHK.TRANS64.TRYWAIT P0, [R4+URZ], R6 ;  /* 0x00000006040075a7 */ /* 0x0022a400080011ff */
[----:B--2---:R-:W-:Y:S05]  /*ad10*/  @!P0 NANOSLEEP.SYNCS 0x989680 ;  /* 0x009896800000895d */ /* 0x004fea0003900000 */
[----:B------:R-:W2:Y:S02]  /*ad20*/  @!P0 SYNCS.PHASECHK.TRANS64 P0, [R4+URZ], R6 ;  /* 0x00000006040085a7 */ /* 0x000ea400080010ff */
[----:B--2---:R-:W-:Y:S05]  /*ad30*/  @!P0 BRA `(.L_x_229) ;  /* 0xfffffffc00f08947 */ /* 0x004fea000383ffff */
[----:B------:R-:W-:Y:S05]  /*ad40*/  BRA `(.L_x_89) ;  /* 0xffffff9c004c7947 */ /* 0x000fea000383ffff */
.L_x_94:
[----:B--2---:R-:W-:-:S07]  /*ad50*/  MOV R0, UR4 ;  /* 0x0000000400007c02 */ /* 0x004fce0008000f00 */
.L_x_230:
[----:B-1----:R1:W2:Y:S02]  /*ad60*/  SYNCS.PHASECHK.TRANS64.TRYWAIT P0, [R0+URZ], R2 ;  /* 0x00000002000075a7 */ /* 0x0022a400080011ff */
[----:B--2---:R-:W-:Y:S05]  /*ad70*/  @!P0 NANOSLEEP.SYNCS 0x989680 ;  /* 0x009896800000895d */ /* 0x004fea0003900000 */
[----:B------:R-:W2:Y:S02]  /*ad80*/  @!P0 SYNCS.PHASECHK.TRANS64 P0, [R0+URZ], R2 ;  /* 0x00000002000085a7 */ /* 0x000ea400080010ff */
[----:B--2---:R-:W-:Y:S05]  /*ad90*/  @!P0 BRA `(.L_x_230) ;  /* 0xfffffffc00f08947 */ /* 0x004fea000383ffff */
[----:B------:R-:W-:Y:S05]  /*ada0*/  BRA `(.L_x_231) ;  /* 0xffffffa000247947 */ /* 0x000fea000383ffff */
.L_x_97:
[----:B------:R-:W-:-:S07]  /*adb0*/  MOV R0, UR17 ;  /* 0x0000001100007c02 */ /* 0x000fce0008000f00 */
.L_x_232:
[----:B-1----:R1:W2:Y:S02]  /*adc0*/  SYNCS.PHASECHK.TRANS64.TRYWAIT P1, [R0+URZ+0x220], R2 ;  /* 0x00022002000075a7 */ /* 0x0022a400080211ff */
[----:B--2---:R-:W-:Y:S05]  /*add0*/  @!P1 NANOSLEEP.SYNCS 0x989680 ;  /* 0x009896800000995d */ /* 0x004fea0003900000 */
[----:B------:R-:W2:Y:S02]  /*ade0*/  @!P1 SYNCS.PHASECHK.TRANS64 P1, [R0+URZ+0x220], R2 ;  /* 0x00022002000095a7 */ /* 0x000ea400080210ff */
[----:B--2---:R-:W-:Y:S05]  /*adf0*/  @!P1 BRA `(.L_x_232) ;  /* 0xfffffffc00f09947 */ /* 0x004fea000383ffff */
[----:B------:R-:W-:Y:S05]  /*ae00*/  BRA `(.L_x_233) ;  /* 0xffffffa000707947 */ /* 0x000fea000383ffff */
.L_x_102:
[----:B------:R-:W-:Y:S07]  /*ae10*/  MOV R2, UR31 ;  /* 0x0000001f00027c02 */ /* 0x000fee0008000f00 */
.L_x_234:
[----:B-1----:R1:W2:Y:S02]  /*ae20*/  SYNCS.PHASECHK.TRANS64.TRYWAIT P0, [R2+URZ+0x1f0], R3 ;  /* 0x0001f003020075a7 */ /* 0x0022a400080011ff */
[----:B--2---:R-:W-:Y:S05]  /*ae30*/  @!P0 NANOSLEEP.SYNCS 0x989680 ;  /* 0x009896800000895d */ /* 0x004fea0003900000 */
[----:B------:R-:W2:Y:S02]  /*ae40*/  @!P0 SYNCS.PHASECHK.TRANS64 P0, [R2+URZ+0x1f0], R3 ;  /* 0x0001f003020085a7 */ /* 0x000ea400080010ff */
[----:B--2---:R-:W-:Y:S05]  /*ae50*/  @!P0 BRA `(.L_x_234) ;  /* 0xfffffffc00f08947 */ /* 0x004fea000383ffff */
[----:B------:R-:W-:Y:S05]  /*ae60*/  BRA `(.L_x_235) ;  /* 0xffffffa400c47947 */ /* 0x000fea000383ffff */
.L_x_105:
[----:B------:R-:W-:Y:S07]  /*ae70*/  MOV R2, UR31 ;  /* 0x0000001f00027c02 */ /* 0x000fee0008000f00 */
.L_x_236:
[----:B-1----:R1:W2:Y:S02]  /*ae80*/  SYNCS.PHASECHK.TRANS64.TRYWAIT P2, [R2+URZ+0x1e8], R3 ;  /* 0x0001e803020075a7 */ /* 0x0022a400080411ff */
[----:B--2---:R-:W-:Y:S05]  /*ae90*/  @!P2 NANOSLEEP.SYNCS 0x989680 ;  /* 0x009896800000a95d */ /* 0x004fea0003900000 */
[----:B------:R-:W2:Y:S02]  /*aea0*/  @!P2 SYNCS.PHASECHK.TRANS64 P2, [R2+URZ+0x1e8], R3 ;  /* 0x0001e8030200a5a7 */ /* 0x000ea400080410ff */
[----:B--2---:R-:W-:Y:S05]  /*aeb0*/  @!P2 BRA `(.L_x_236) ;  /* 0xfffffffc00f0a947 */ /* 0x004fea000383ffff */
[----:B------:R-:W-:Y:S05]  /*aec0*/  BRA `(.L_x_104) ;  /* 0xffffffac00287947 */ /* 0x000fea000383ffff */
.L_x_108:
[----:B-1----:R-:W-:Y:S07]  /*aed0*/  MOV R2, UR31 ;  /* 0x0000001f00027c02 */ /* 0x002fee0008000f00 */
.L_x_237:
[----:B-1----:R1:W2:Y:S02]  /*aee0*/  SYNCS.PHASECHK.TRANS64.TRYWAIT P1, [R2+URZ+0x1c0], R8 ;  /* 0x0001c008020075a7 */ /* 0x0022a400080211ff */
[----:B--2---:R-:W-:Y:S05]  /*aef0*/  @!P1 NANOSLEEP.SYNCS 0x989680 ;  /* 0x009896800000995d */ /* 0x004fea0003900000 */
[----:B------:R-:W2:Y:S02]  /*af00*/  @!P1 SYNCS.PHASECHK.TRANS64 P1, [R2+URZ+0x1c0], R8 ;  /* 0x0001c008020095a7 */ /* 0x000ea400080210ff */
[----:B--2---:R-:W-:Y:S05]  /*af10*/  @!P1 BRA `(.L_x_237) ;  /* 0xfffffffc00f09947 */ /* 0x004fea000383ffff */
[----:B------:R-:W-:Y:S05]  /*af20*/  BRA `(.L_x_238) ;  /* 0xffffffac00b87947 */ /* 0x000fea000383ffff */
.L_x_109:
[----:B------:R-:W-:Y:S07]  /*af30*/  MOV R2, UR31 ;  /* 0x0000001f00027c02 */ /* 0x000fee0008000f00 */
.L_x_239:
[----:B-1----:R1:W2:Y:S02]  /*af40*/  SYNCS.PHASECHK.TRANS64.TRYWAIT P1, [R2+URZ+0x1c8], R8 ;  /* 0x0001c808020075a7 */ /* 0x0022a400080211ff */
[----:B--2---:R-:W-:Y:S05]  /*af50*/  @!P1 NANOSLEEP.SYNCS 0x989680 ;  /* 0x009896800000995d */ /* 0x004fea0003900000 */
[----:B------:R-:W2:Y:S02]  /*af60*/  @!P1 SYNCS.PHASECHK.TRANS64 P1, [R2+URZ+0x1c8], R8 ;  /* 0x0001c808020095a7 */ /* 0x000ea400080210ff */
[----:B--2---:R-:W-:Y:S05]  /*af70*/  @!P1 BRA `(.L_x_239) ;  /* 0xfffffffc00f09947 */ /* 0x004fea000383ffff */
[----:B------:R-:W-:Y:S05]  /*af80*/  BRA `(.L_x_240) ;  /* 0xffffffb000107947 */ /* 0x000fea000383ffff */
.L_x_110:
[----:B------:R-:W-:Y:S07]  /*af90*/  MOV R2, UR31 ;  /* 0x0000001f00027c02 */ /* 0x000fee0008000f00 */
.L_x_241:
[----:B-1----:R1:W2:Y:S02]  /*afa0*/  SYNCS.PHASECHK.TRANS64.TRYWAIT P1, [R2+URZ+0x1d0], R8 ;  /* 0x0001d008020075a7 */ /* 0x0022a400080211ff */
[----:B--2---:R-:W-:Y:S05]  /*afb0*/  @!P1 NANOSLEEP.SYNCS 0x989680 ;  /* 0x009896800000995d */ /* 0x004fea0003900000 */
[----:B------:R-:W2:Y:S02]  /*afc0*/  @!P1 SYNCS.PHASECHK.TRANS64 P1, [R2+URZ+0x1d0], R8 ;  /* 0x0001d008020095a7 */ /* 0x000ea400080210ff */
[----:B--2---:R-:W-:Y:S05]  /*afd0*/  @!P1 BRA `(.L_x_241) ;  /* 0xfffffffc00f09947 */ /* 0x004fea000383ffff */
[----:B------:R-:W-:Y:S05]  /*afe0*/  BRA `(.L_x_242) ;  /* 0xffffffb000787947 */ /* 0x000fea000383ffff */
.L_x_111:
[----:B------:R-:W-:Y:S07]  /*aff0*/  MOV R2, UR31 ;  /* 0x0000001f00027c02 */ /* 0x000fee0008000f00 */
.L_x_243:
[----:B-1----:R1:W2:Y:S02]  /*b000*/  SYNCS.PHASECHK.TRANS64.TRYWAIT P0, [R2+URZ+0x1d8], R8 ;  /* 0x0001d808020075a7 */ /* 0x0022a400080011ff */
[----:B--2---:R-:W-:Y:S05]  /*b010*/  @!P0 NANOSLEEP.SYNCS 0x989680 ;  /* 0x009896800000895d */ /* 0x004fea0003900000 */
[----:B------:R-:W2:Y:S02]  /*b020*/  @!P0 SYNCS.PHASECHK.TRANS64 P0, [R2+URZ+0x1d8], R8 ;  /* 0x0001d808020085a7 */ /* 0x000ea400080010ff */
[----:B--2---:R-:W-:Y:S05]  /*b030*/  @!P0 BRA `(.L_x_243) ;  /* 0xfffffffc00f08947 */ /* 0x004fea000383ffff */
[----:B------:R-:W-:Y:S05]  /*b040*/  BRA `(.L_x_244) ;  /* 0xffffffb000e87947 */ /* 0x000fea000383ffff */
.L_x_113:
[----:B--2---:R-:W-:-:S07]  /*b050*/  MOV R0, UR31 ;  /* 0x0000001f00007c02 */ /* 0x004fce0008000f00 */
.L_x_245:
[----:B-1----:R1:W2:Y:S02]  /*b060*/  SYNCS.PHASECHK.TRANS64.TRYWAIT P0, [R0+URZ+0x1c0], R2 ;  /* 0x0001c002000075a7 */ /* 0x0022a400080011ff */
[----:B--2---:R-:W-:Y:S05]  /*b070*/  @!P0 NANOSLEEP.SYNCS 0x989680 ;  /* 0x009896800000895d */ /* 0x004fea0003900000 */
[----:B------:R-:W2:Y:S02]  /*b080*/  @!P0 SYNCS.PHASECHK.TRANS64 P0, [R0+URZ+0x1c0], R2 ;  /* 0x0001c002000085a7 */ /* 0x000ea400080010ff */
[----:B--2---:R-:W-:Y:S05]  /*b090*/  @!P0 BRA `(.L_x_245) ;  /* 0xfffffffc00f08947 */ /* 0x004fea000383ffff */
[----:B------:R-:W-:Y:S05]  /*b0a0*/  BRA `(.L_x_246) ;  /* 0xffffffb400707947 */ /* 0x000fea000383ffff */
.L_x_114:
[----:B-12---:R-:W-:-:S07]  /*b0b0*/  MOV R0, UR31 ;  /* 0x0000001f00007c02 */ /* 0x006fce0008000f00 */
.L_x_247:
[----:B-1----:R1:W2:Y:S02]  /*b0c0*/  SYNCS.PHASECHK.TRANS64.TRYWAIT P0, [R0+URZ+0x1c8], R2 ;  /* 0x0001c802000075a7 */ /* 0x0022a400080011ff */
[----:B--2---:R-:W-:Y:S05]  /*b0d0*/  @!P0 NANOSLEEP.SYNCS 0x989680 ;  /* 0x009896800000895d */ /* 0x004fea0003900000 */
[----:B------:R-:W2:Y:S02]  /*b0e0*/  @!P0 SYNCS.PHASECHK.TRANS64 P0, [R0+URZ+0x1c8], R2 ;  /* 0x0001c802000085a7 */ /* 0x000ea400080010ff */
[----:B--2---:R-:W-:Y:S05]  /*b0f0*/  @!P0 BRA `(.L_x_247) ;  /* 0xfffffffc00f08947 */ /* 0x004fea000383ffff */
[----:B------:R-:W-:Y:S05]  /*b100*/  BRA `(.L_x_248) ;  /* 0xffffffb400607947 */ /* 0x000fea000383ffff */
.L_x_115:
[----:B-12---:R-:W-:-:S07]  /*b110*/  MOV R0, UR31 ;  /* 0x0000001f00007c02 */ /* 0x006fce0008000f00 */
.L_x_249:
[----:B-1----:R1:W2:Y:S02]  /*b120*/  SYNCS.PHASECHK.TRANS64.TRYWAIT P0, [R0+URZ+0x1d0], R2 ;  /* 0x0001d002000075a7 */ /* 0x0022a400080011ff */
[----:B--2---:R-:W-:Y:S05]  /*b130*/  @!P0 NANOSLEEP.SYNCS 0x989680 ;  /* 0x009896800000895d */ /* 0x004fea0003900000 */
[----:B------:R-:W2:Y:S02]  /*b140*/  @!P0 SYNCS.PHASECHK.TRANS64 P0, [R0+URZ+0x1d0], R2 ;  /* 0x0001d002000085a7 */ /* 0x000ea400080010ff */
[----:B--2---:R-:W-:Y:S05]  /*b150*/  @!P0 BRA `(.L_x_249) ;  /* 0xfffffffc00f08947 */ /* 0x004fea000383ffff */
[----:B------:R-:W-:Y:S05]  /*b160*/  BRA `(.L_x_250) ;  /* 0xffffffb400507947 */ /* 0x000fea000383ffff */
.L_x_117:
[----:B------:R-:W-:Y:S07]  /*b170*/  MOV R0, UR44 ;  /* 0x0000002c00007c02 */ /* 0x000fee0008000f00 */
.L_x_251:
[----:B-1----:R1:W2:Y:S02]  /*b180*/  SYNCS.PHASECHK.TRANS64.TRYWAIT P0, [R0+URZ+0x1f0], R2 ;  /* 0x0001f002000075a7 */ /* 0x0022a400080011ff */
[----:B--2---:R-:W-:Y:S05]  /*b190*/  @!P0 NANOSLEEP.SYNCS 0x989680 ;  /* 0x009896800000895d */ /* 0x004fea0003900000 */
[----:B------:R-:W2:Y:S02]  /*b1a0*/  @!P0 SYNCS.PHASECHK.TRANS64 P0, [R0+URZ+0x1f0], R2 ;  /* 0x0001f002000085a7 */ /* 0x000ea400080010ff */
[----:B--2---:R-:W-:Y:S05]  /*b1b0*/  @!P0 BRA `(.L_x_251) ;  /* 0xfffffffc00f08947 */ /* 0x004fea000383ffff */
[----:B------:R-:W-:Y:S05]  /*b1c0*/  BRA `(.L_x_252) ;  /* 0xffffffb8002c7947 */ /* 0x000fea000383ffff */
.L_x_128:
[----:B-1----:R-:W-:Y:S04]  /*b1d0*/  MOV R2, UR44 ;  /* 0x0000002c00027c02 */ /* 0x002fe80008000f00 */
[----:B------:R1:W3:Y:S03]  /*b1e0*/  SYNCS.PHASECHK.TRANS64.TRYWAIT P1, [R2+URZ+0x1a0], R3 ;  /* 0x0001a003020075a7 */ /* 0x0002e600080211ff */
[----:B---3--:R-:W-:Y:S05]  /*b1f0*/  @!P1 NANOSLEEP.SYNCS 0x989680 ;  /* 0x009896800000995d */ /* 0x008fea0003900000 */
[----:B------:R-:W3:Y:S02]  /*b200*/  @!P1 SYNCS.PHASECHK.TRANS64 P1, [R2+URZ+0x1a0], R3 ;  /* 0x0001a003020095a7 */ /* 0x000ee400080210ff */
[----:B---3--:R-:W-:Y:S05]  /*b210*/  @!P1 BRA `(.L_x_128) ;  /* 0xfffffffc00ec9947 */ /* 0x008fea000383ffff */
[----:B------:R-:W-:Y:S05]  /*b220*/  BRA `(.L_x_127) ;  /* 0xffffffc400e87947 */ /* 0x000fea000383ffff */
.L_x_130:
[----:B-1----:R1:W2:Y:S02]  /*b230*/  SYNCS.PHASECHK.TRANS64.TRYWAIT P0, [R63+URZ+0x200], R0 ;  /* 0x000200003f0075a7 */ /* 0x0022a400080011ff */
[----:B--2---:R-:W-:Y:S05]  /*b240*/  @!P0 NANOSLEEP.SYNCS 0x989680 ;  /* 0x009896800000895d */ /* 0x004fea0003900000 */
[----:B------:R-:W2:Y:S02]  /*b250*/  @!P0 SYNCS.PHASECHK.TRANS64 P0, [R63+URZ+0x200], R0 ;  /* 0x000200003f0085a7 */ /* 0x000ea400080010ff */
[----:B--2---:R-:W-:Y:S05]  /*b260*/  @!P0 BRA `(.L_x_130) ;  /* 0xfffffffc00f08947 */ /* 0x004fea000383ffff */
[----:B------:R-:W-:Y:S05]  /*b270*/  BRA `(.L_x_129) ;  /* 0xffffffc800087947 */ /* 0x000fea000383ffff */
.L_x_139:
[----:B--2---:R2:W3:Y:S02]  /*b280*/  SYNCS.PHASECHK.TRANS64.TRYWAIT P0, [R4+URZ+0x1a0], R0 ;  /* 0x0001a000040075a7 */ /* 0x0044e400080011ff */
[----:B---3--:R-:W-:Y:S05]  /*b290*/  @!P0 NANOSLEEP.SYNCS 0x989680 ;  /* 0x009896800000895d */ /* 0x008fea0003900000 */
[----:B------:R-:W3:Y:S02]  /*b2a0*/  @!P0 SYNCS.PHASECHK.TRANS64 P0, [R4+URZ+0x1a0], R0 ;  /* 0x0001a000040085a7 */ /* 0x000ee400080010ff */
[----:B---3--:R-:W-:Y:S05]  /*b2b0*/  @!P0 BRA `(.L_x_139) ;  /* 0xfffffffc00f08947 */ /* 0x008fea000383ffff */
[----:B------:R-:W-:Y:S05]  /*b2c0*/  BRA `(.L_x_138) ;  /* 0xffffffd000247947 */ /* 0x000fea000383ffff */
.L_x_147:
[----:B--2---:R2:W3:Y:S02]  /*b2d0*/  SYNCS.PHASECHK.TRANS64.TRYWAIT P0, [R2+URZ+0x1a0], R4 ;  /* 0x0001a004020075a7 */ /* 0x0044e400080011ff */
[----:B---3--:R-:W-:Y:S05]  /*b2e0*/  @!P0 NANOSLEEP.SYNCS 0x989680 ;  /* 0x009896800000895d */ /* 0x008fea0003900000 */
[----:B------:R-:W3:Y:S02]  /*b2f0*/  @!P0 SYNCS.PHASECHK.TRANS64 P0, [R2+URZ+0x1a0], R4 ;  /* 0x0001a004020085a7 */ /* 0x000ee400080010ff */
[----:B---3--:R-:W-:Y:S05]  /*b300*/  @!P0 BRA `(.L_x_147) ;  /* 0xfffffffc00f08947 */ /* 0x008fea000383ffff */
[----:B------:R-:W-:Y:S05]  /*b310*/  BRA `(.L_x_146) ;  /* 0xffffffd800447947 */ /* 0x000fea000383ffff */
.L_x_155:
[----:B--2---:R2:W3:Y:S02]  /*b320*/  SYNCS.PHASECHK.TRANS64.TRYWAIT P0, [R3+URZ+0x1a0], R0 ;  /* 0x0001a000030075a7 */ /* 0x0044e400080011ff */
[----:B---3--:R-:W-:Y:S05]  /*b330*/  @!P0 NANOSLEEP.SYNCS 0x989680 ;  /* 0x009896800000895d */ /* 0x008fea0003900000 */
[----:B------:R-:W3:Y:S02]  /*b340*/  @!P0 SYNCS.PHASECHK.TRANS64 P0, [R3+URZ+0x1a0], R0 ;  /* 0x0001a000030085a7 */ /* 0x000ee400080010ff */
[----:B---3--:R-:W-:Y:S05]  /*b350*/  @!P0 BRA `(.L_x_155) ;  /* 0xfffffffc00f08947 */ /* 0x008fea000383ffff */
[----:B------:R-:W-:Y:S05]  /*b360*/  BRA `(.L_x_154) ;  /* 0xffffffe000607947 */ /* 0x000fea000383ffff */
        .weak           $__internal_0_$__cuda_sm10x_tcgen05_guardrail_trap_col_being_dealloced_not_returned_by_alloc
        .type           $__internal_0_$__cuda_sm10x_tcgen05_guardrail_trap_col_being_dealloced_not_returned_by_alloc,@function
        .size           $__internal_0_$__cuda_sm10x_tcgen05_guardrail_trap_col_being_dealloced_not_returned_by_alloc,($__internal_1_$__cuda_sm10x_tcgen05_guardrail_trap_phase_invalid_during_alloc - $__internal_0_$__cuda_sm10x_tcgen05_guardrail_trap_col_being_dealloced_not_returned_by_alloc)
$__internal_0_$__cuda_sm10x_tcgen05_guardrail_trap_col_being_dealloced_not_returned_by_alloc:
[----:B------:R-:W-:Y:S05]  /*b370*/  BPT.TRAP 0x1 ;  /* 0x000000040000795c */ /* 0x000fea0000300000 */
[----:B------:R-:W-:-:S04]  /*b380*/  HFMA2 R3, -RZ, RZ, 0, 0 ;  /* 0x00000000ff037431 */ /* 0x000fc800000001ff */
[----:B------:R-:W-:Y:S05]  /*b390*/  RET.REL.NODEC R2 `(_ZN7cutlass13device_kernelINS_4conv6kernel13ConvUniversalINS1_16ConvProblemShapeILNS1_8OperatorE1ELi2EEENS1_10collective14CollectiveConvINS1_47MainloopSm100TmaUmmaWarpSpecializedImplicitGemmILS5_1ELi26ELi2ELi1ELi2EN4cute5tupleIJNSA_1CILi2EEENSC_ILi1EEESE_EEEEENSB_IJNSC_ILi128EEESH_NSB_IJNSC_ILi32EEEEEEEEENS_6half_tESL_NSA_8TiledMMAINSA_8MMA_AtomIJNSA_26SM100_MMA_F16BF16_2x1SM_SSISL_SL_fLi128ELi128ELNSA_4UMMA5MajorE0ELSQ_1ELNSP_7ScaleInE0ELSR_0EEEEEENSA_6LayoutINSB_IJSE_SE_SE_EEENSB_IJNSC_ILi0EEESW_SW_EEEEENSB_IJNSA_10UnderscoreESZ_SZ_EEEEENS7_6detail27Sm100ImplicitGemmTileTraitsINSA_25SM100_TMA_2SM_LOAD_IM2COLENSA_14ComposedLayoutINSA_7SwizzleILi2ELi4ELi3EEENSA_18smem_ptr_flag_bitsILi16EEENSU_INSB_IJNSC_ILi8EEESI_EEENSB_IJSI_SE_EEEEEEEvEENS13_INSA_18SM100_TMA_2SM_LOADENS15_INS16_ILi3ELi4ELi3EEES19_NSU_INSB_IJNSC_ILi64EEES1A_EEENSB_IJSE_S1I_EEEEEEEvEEEENS_8epilogue10collective18CollectiveEpilogueINS1P_23Sm100TmaWarpSpecializedILi4ELi2ELi16ELb1ELb0EEEJNSB_IJS1I_SH_SJ_EEENSB_IJNSU_IS1I_SE_EENSU_INSB_IJNSC_ILi16EEESD_EEES1K_EEEEESL_NSB_IJNSB_IJlllEEESE_SW_EEESL_S21_NS1P_6fusion15FusionCallbacksIS1T_NS22_17LinearCombinationISL_fSL_fLNS_15FloatRoundStyleE2EEES1U_S1Z_JEEENSA_5SM1004TMEM4LOAD26SM100_TMEM_LOAD_32dp32b16xENSA_20SM90_TMA_LOAD_IM2COLENS15_INS16_ILi1ELi4ELi3EEES19_NSU_INSB_IJS1A_S1W_EEENSB_IJS1W_SE_EEEEEEENSA_39AutoVectorizingCopyWithAssumedAlignmentILi128EEENSA_21SM90_TMA_STORE_IM2COLES2H_S2J_S2J_EEEvvEEEEvNT_6ParamsE) ;  /* 0xffffff4c02187950 */ /* 0x000fea0003c3ffff */
        .weak           $__internal_1_$__cuda_sm10x_tcgen05_guardrail_trap_phase_invalid_during_alloc
        .type           $__internal_1_$__cuda_sm10x_tcgen05_guardrail_trap_phase_invalid_during_alloc,@function
        .size           $__internal_1_$__cuda_sm10x_tcgen05_guardrail_trap_phase_invalid_during_alloc,($__internal_2_$__cuda_sm10x_tcgen05_guardrail_trap_unallocated_columns_being_dealloced - $__internal_1_$__cuda_sm10x_tcgen05_guardrail_trap_phase_invalid_during_alloc)
$__internal_1_$__cuda_sm10x_tcgen05_guardrail_trap_phase_invalid_during_alloc:
[----:B------:R-:W-:Y:S05]  /*b3a0*/  BPT.TRAP 0x1 ;  /* 0x000000040000795c */ /* 0x000fea0000300000 */
[----:B------:R-:W-:-:S04]  /*b3b0*/  MOV R5, 0x0 ;  /* 0x0000000000057802 */ /* 0x000fc80000000f00 */
[----:B------:R-:W-:Y:S05]  /*b3c0*/  RET.REL.NODEC R4 `(_ZN7cutlass13device_kernelINS_4conv6kernel13ConvUniversalINS1_16ConvProblemShapeILNS1_8OperatorE1ELi2EEENS1_10collective14CollectiveConvINS1_47MainloopSm100TmaUmmaWarpSpecializedImplicitGemmILS5_1ELi26ELi2ELi1ELi2EN4cute5tupleIJNSA_1CILi2EEENSC_ILi1EEESE_EEEEENSB_IJNSC_ILi128EEESH_NSB_IJNSC_ILi32EEEEEEEEENS_6half_tESL_NSA_8TiledMMAINSA_8MMA_AtomIJNSA_26SM100_MMA_F16BF16_2x1SM_SSISL_SL_fLi128ELi128ELNSA_4UMMA5MajorE0ELSQ_1ELNSP_7ScaleInE0ELSR_0EEEEEENSA_6LayoutINSB_IJSE_SE_SE_EEENSB_IJNSC_ILi0EEESW_SW_EEEEENSB_IJNSA_10UnderscoreESZ_SZ_EEEEENS7_6detail27Sm100ImplicitGemmTileTraitsINSA_25SM100_TMA_2SM_LOAD_IM2COLENSA_14ComposedLayoutINSA_7SwizzleILi2ELi4ELi3EEENSA_18smem_ptr_flag_bitsILi16EEENSU_INSB_IJNSC_ILi8EEESI_EEENSB_IJSI_SE_EEEEEEEvEENS13_INSA_18SM100_TMA_2SM_LOADENS15_INS16_ILi3ELi4ELi3EEES19_NSU_INSB_IJNSC_ILi64EEES1A_EEENSB_IJSE_S1I_EEEEEEEvEEEENS_8epilogue10collective18CollectiveEpilogueINS1P_23Sm100TmaWarpSpecializedILi4ELi2ELi16ELb1ELb0EEEJNSB_IJS1I_SH_SJ_EEENSB_IJNSU_IS1I_SE_EENSU_INSB_IJNSC_ILi16EEESD_EEES1K_EEEEESL_NSB_IJNSB_IJlllEEESE_SW_EEESL_S21_NS1P_6fusion15FusionCallbacksIS1T_NS22_17LinearCombinationISL_fSL_fLNS_15FloatRoundStyleE2EEES1U_S1Z_JEEENSA_5SM1004TMEM4LOAD26SM100_TMEM_LOAD_32dp32b16xENSA_20SM90_TMA_LOAD_IM2COLENS15_INS16_ILi1ELi4ELi3EEES19_NSU_INSB_IJS1A_S1W_EEENSB_IJS1W_SE_EEEEEEENSA_39AutoVectorizingCopyWithAssumedAlignmentILi128EEENSA_21SM90_TMA_STORE_IM2COLES2H_S2J_S2J_EEEvvEEEEvNT_6ParamsE) ;  /* 0xffffff4c040c7950 */ /* 0x000fea0003c3ffff */
        .weak           $__internal_2_$__cuda_sm10x_tcgen05_guardrail_trap_unallocated_columns_being_dealloced
        .type           $__internal_2_$__cuda_sm10x_tcgen05_guardrail_trap_unallocated_columns_being_dealloced,@function
        .size           $__internal_2_$__cuda_sm10x_tcgen05_guardrail_trap_unallocated_columns_being_dealloced,(.L_x_254 - $__internal_2_$__cuda_sm10x_tcgen05_guardrail_trap_unallocated_columns_being_dealloced)
$__internal_2_$__cuda_sm10x_tcgen05_guardrail_trap_unallocated_columns_being_dealloced:
[----:B------:R-:W-:Y:S05]  /*b3d0*/  BPT.TRAP 0x1 ;  /* 0x000000040000795c */ /* 0x000fea0000300000 */
[----:B------:R-:W-:-:S04]  /*b3e0*/  HFMA2 R3, -RZ, RZ, 0, 0 ;  /* 0x00000000ff037431 */ /* 0x000fc800000001ff */
[----:B------:R-:W-:Y:S05]  /*b3f0*/  RET.REL.NODEC R2 `(_ZN7cutlass13device_kernelINS_4conv6kernel13ConvUniversalINS1_16ConvProblemShapeILNS1_8OperatorE1ELi2EEENS1_10collective14CollectiveConvINS1_47MainloopSm100TmaUmmaWarpSpecializedImplicitGemmILS5_1ELi26ELi2ELi1ELi2EN4cute5tupleIJNSA_1CILi2EEENSC_ILi1EEESE_EEEEENSB_IJNSC_ILi128EEESH_NSB_IJNSC_ILi32EEEEEEEEENS_6half_tESL_NSA_8TiledMMAINSA_8MMA_AtomIJNSA_26SM100_MMA_F16BF16_2x1SM_SSISL_SL_fLi128ELi128ELNSA_4UMMA5MajorE0ELSQ_1ELNSP_7ScaleInE0ELSR_0EEEEEENSA_6LayoutINSB_IJSE_SE_SE_EEENSB_IJNSC_ILi0EEESW_SW_EEEEENSB_IJNSA_10UnderscoreESZ_SZ_EEEEENS7_6detail27Sm100ImplicitGemmTileTraitsINSA_25SM100_TMA_2SM_LOAD_IM2COLENSA_14ComposedLayoutINSA_7SwizzleILi2ELi4ELi3EEENSA_18smem_ptr_flag_bitsILi16EEENSU_INSB_IJNSC_ILi8EEESI_EEENSB_IJSI_SE_EEEEEEEvEENS13_INSA_18SM100_TMA_2SM_LOADENS15_INS16_ILi3ELi4ELi3EEES19_NSU_INSB_IJNSC_ILi64EEES1A_EEENSB_IJSE_S1I_EEEEEEEvEEEENS_8epilogue10collective18CollectiveEpilogueINS1P_23Sm100TmaWarpSpecializedILi4ELi2ELi16ELb1ELb0EEEJNSB_IJS1I_SH_SJ_EEENSB_IJNSU_IS1I_SE_EENSU_INSB_IJNSC_ILi16EEESD_EEES1K_EEEEESL_NSB_IJNSB_IJlllEEESE_SW_EEESL_S21_NS1P_6fusion15FusionCallbacksIS1T_NS22_17LinearCombinationISL_fSL_fLNS_15FloatRoundStyleE2EEES1U_S1Z_JEEENSA_5SM1004TMEM4LOAD26SM100_TMEM_LOAD_32dp32b16xENSA_20SM90_TMA_LOAD_IM2COLENS15_INS16_ILi1ELi4ELi3EEES19_NSU_INSB_IJS1A_S1W_EEENSB_IJS1W_SE_EEEEEEENSA_39AutoVectorizingCopyWithAssumedAlignmentILi128EEENSA_21SM90_TMA_STORE_IM2COLES2H_S2J_S2J_EEEvvEEEEvNT_6ParamsE) ;  /* 0xffffff4c02007950 */ /* 0x000fea0003c3ffff */
.L_x_253:
[----:B------:R-:W-:-:S00]  /*b400*/  BRA `(.L_x_253) ;  /* 0xfffffffc00fc7947 */ /* 0x000fc0000383ffff */
[----:B------:R-:W-:-:S00]  /*b410*/  NOP ;  /* 0x0000000000007918 */ /* 0x000fc00000000000 */
        /* <DEDUP_REMOVED lines=14> */
.L_x_254:


//--------------------- .nv.global.init           --------------------------
	.section	.nv.global.init,"aw",@progbits
.nv.global.init:
	.type		$str$29,@object
	.size		$str$29,($str$30 - $str$29)
$str$29:
        /*0000*/ 	.byte	0x28, 0x61, 0x64, 0x64, 0x72, 0x65, 0x73, 0x73, 0x20, 0x26, 0x20, 0x6d, 0x61, 0x73, 0x6b, 0x29
        /*0010*/ 	.byte	0x20, 0x3d, 0x3d, 0x20, 0x30, 0x00
	.type		$str$30,@object
	.size		$str$30,($str$28 - $str$30)
$str$30:
        /*0016*/ 	.byte	0x2f, 0x74, 0x6d, 0x70, 0x2f, 0x63, 0x75, 0x74, 0x6c, 0x61, 0x73, 0x73, 0x5f, 0x73, 0x77, 0x65
        /*0026*/ 	.byte	0x65, 0x70, 0x5f, 0x73, 0x72, 0x63, 0x2f, 0x69, 0x6e, 0x63, 0x6c, 0x75, 0x64, 0x65, 0x2f, 0x63
        /*0036*/ 	.byte	0x75, 0x74, 0x65, 0x2f, 0x70, 0x6f, 0x69, 0x6e, 0x74, 0x65, 0x72, 0x5f, 0x66, 0x6c, 0x61, 0x67
        /*0046*/ 	.byte	0x67, 0x65, 0x64, 0x2e, 0x68, 0x70, 0x70, 0x00
	.type		$str$28,@object
	.size		$str$28,($str$27 - $str$28)
$str$28:
        /*004e*/ 	.byte	0x2f, 0x74, 0x6d, 0x70, 0x2f, 0x63, 0x75, 0x74, 0x6c, 0x61, 0x73, 0x73, 0x5f, 0x73, 0x77, 0x65
        /*005e*/ 	.byte	0x65, 0x70, 0x5f, 0x73, 0x72, 0x63, 0x2f, 0x69, 0x6e, 0x63, 0x6c, 0x75, 0x64, 0x65, 0x2f, 0x63
        /*006e*/ 	.byte	0x75, 0x74, 0x65, 0x2f, 0x61, 0x74, 0x6f, 0x6d, 0x2f, 0x63, 0x6f, 0x70, 0x79, 0x5f, 0x74, 0x72
        /*007e*/ 	.byte	0x61, 0x69, 0x74, 0x73, 0x5f, 0x73, 0x6d, 0x31, 0x30, 0x30, 0x2e, 0x68, 0x70, 0x70, 0x00
	.type		$str$27,@object
	.size		$str$27,(__unnamed_1 - $str$27)
$str$27:
        /*008d*/ 	.byte	0x28, 0x28, 0x75, 0x69, 0x6e, 0x74, 0x33, 0x32, 0x5f, 0x74, 0x28, 0x74, 0x68, 0x72, 0x65, 0x61
        /*009d*/ 	.byte	0x64, 0x49, 0x64, 0x78, 0x2e, 0x78, 0x29, 0x20, 0x2f, 0x20, 0x33, 0x32, 0x29, 0x20, 0x25, 0x20
        /*00ad*/ 	.byte	0x34, 0x29, 0x20, 0x3d, 0x3d, 0x20, 0x28, 0x28, 0x28, 0x74, 0x6d, 0x65, 0x6d, 0x5f, 0x61, 0x64
        /*00bd*/ 	.byte	0x64, 0x72, 0x20, 0x3e, 0x3e, 0x20, 0x31, 0x36, 0x29, 0x20, 0x2f, 0x20, 0x33, 0x32, 0x29, 0x20
        /*00cd*/ 	.byte	0x25, 0x20, 0x34, 0x29, 0x00
	.type		__unnamed_1,@object
	.size		__unnamed_1,(__unnamed_2 - __unnamed_1)
__unnamed_1:
        /*00d2*/ 	.byte	0x61, 0x75, 0x74, 0x6f, 0x20, 0x63, 0x75, 0x74, 0x65, 0x3a, 0x3a, 0x61, 0x73, 0x5f, 0x70, 0x6f
        /* <DEDUP_REMOVED lines=24> */
        /*0262*/ 	.byte	0x34, 0x38, 0x3e, 0x3e, 0x3e, 0x3e, 0x5d, 0x00
	.type		__unnamed_2,@object
	.size		__unnamed_2,(.L_2 - __unnamed_2)
__unnamed_2:
        /* <DEDUP_REMOVED lines=40> */
        /*04ea*/ 	.byte	0x3a, 0x3a, 0x43, 0x3c, 0x30, 0x3e, 0x3e, 0x3e, 0x3e, 0x5d, 0x00
.L_2:


//--------------------- .nv.shared._ZN7cutlass13device_kernelINS_4conv6kernel13ConvUniversalINS1_16ConvProblemShapeILNS1_8OperatorE1ELi2EEENS1_10collective14CollectiveConvINS1_47MainloopSm100TmaUmmaWarpSpecializedImplicitGemmILS5_1ELi26ELi2ELi1ELi2EN4cute5tupleIJNSA_1CILi2EEENSC_ILi1EEESE_EEEEENSB_IJNSC_ILi128EEESH_NSB_IJNSC_ILi32EEEEEEEEENS_6half_tESL_NSA_8TiledMMAINSA_8MMA_AtomIJNSA_26SM100_MMA_F16BF16_2x1SM_SSISL_SL_fLi128ELi128ELNSA_4UMMA5MajorE0ELSQ_1ELNSP_7ScaleInE0ELSR_0EEEEEENSA_6LayoutINSB_IJSE_SE_SE_EEENSB_IJNSC_ILi0EEESW_SW_EEEEENSB_IJNSA_10UnderscoreESZ_SZ_EEEEENS7_6detail27Sm100ImplicitGemmTileTraitsINSA_25SM100_TMA_2SM_LOAD_IM2COLENSA_14ComposedLayoutINSA_7SwizzleILi2ELi4ELi3EEENSA_18smem_ptr_flag_bitsILi16EEENSU_INSB_IJNSC_ILi8EEESI_EEENSB_IJSI_SE_EEEEEEEvEENS13_INSA_18SM100_TMA_2SM_LOADENS15_INS16_ILi3ELi4ELi3EEES19_NSU_INSB_IJNSC_ILi64EEES1A_EEENSB_IJSE_S1I_EEEEEEEvEEEENS_8epilogue10collective18CollectiveEpilogueINS1P_23Sm100TmaWarpSpecializedILi4ELi2ELi16ELb1ELb0EEEJNSB_IJS1I_SH_SJ_EEENSB_IJNSU_IS1I_SE_EENSU_INSB_IJNSC_ILi16EEESD_EEES1K_EEEEESL_NSB_IJNSB_IJlllEEESE_SW_EEESL_S21_NS1P_6fusion15FusionCallbacksIS1T_NS22_17LinearCombinationISL_fSL_fLNS_15FloatRoundStyleE2EEES1U_S1Z_JEEENSA_5SM1004TMEM4LOAD26SM100_TMEM_LOAD_32dp32b16xENSA_20SM90_TMA_LOAD_IM2COLENS15_INS16_ILi1ELi4ELi3EEES19_NSU_INSB_IJS1A_S1W_EEENSB_IJS1W_SE_EEEEEEENSA_39AutoVectorizingCopyWithAssumedAlignmentILi128EEENSA_21SM90_TMA_STORE_IM2COLES2H_S2J_S2J_EEEvvEEEEvNT_6ParamsE --------------------------
	.section	.nv.shared._ZN7cutlass13device_kernelINS_4conv6kernel13ConvUniversalINS1_16ConvProblemShapeILNS1_8OperatorE1ELi2EEENS1_10collective14CollectiveConvINS1_47MainloopSm100TmaUmmaWarpSpecializedImplicitGemmILS5_1ELi26ELi2ELi1ELi2EN4cute5tupleIJNSA_1CILi2EEENSC_ILi1EEESE_EEEEENSB_IJNSC_ILi128EEESH_NSB_IJNSC_ILi32EEEEEEEEENS_6half_tESL_NSA_8TiledMMAINSA_8MMA_AtomIJNSA_26SM100_MMA_F16BF16_2x1SM_SSISL_SL_fLi128ELi128ELNSA_4UMMA5MajorE0ELSQ_1ELNSP_7ScaleInE0ELSR_0EEEEEENSA_6LayoutINSB_IJSE_SE_SE_EEENSB_IJNSC_ILi0EEESW_SW_EEEEENSB_IJNSA_10UnderscoreESZ_SZ_EEEEENS7_6detail27Sm100ImplicitGemmTileTraitsINSA_25SM100_TMA_2SM_LOAD_IM2COLENSA_14ComposedLayoutINSA_7SwizzleILi2ELi4ELi3EEENSA_18smem_ptr_flag_bitsILi16EEENSU_INSB_IJNSC_ILi8EEESI_EEENSB_IJSI_SE_EEEEEEEvEENS13_INSA_18SM100_TMA_2SM_LOADENS15_INS16_ILi3ELi4ELi3EEES19_NSU_INSB_IJNSC_ILi64EEES1A_EEENSB_IJSE_S1I_EEEEEEEvEEEENS_8epilogue10collective18CollectiveEpilogueINS1P_23Sm100TmaWarpSpecializedILi4ELi2ELi16ELb1ELb0EEEJNSB_IJS1I_SH_SJ_EEENSB_IJNSU_IS1I_SE_EENSU_INSB_IJNSC_ILi16EEESD_EEES1K_EEEEESL_NSB_IJNSB_IJlllEEESE_SW_EEESL_S21_NS1P_6fusion15FusionCallbacksIS1T_NS22_17LinearCombinationISL_fSL_fLNS_15FloatRoundStyleE2EEES1U_S1Z_JEEENSA_5SM1004TMEM4LOAD26SM100_TMEM_LOAD_32dp32b16xENSA_20SM90_TMA_LOAD_IM2COLENS15_INS16_ILi1ELi4ELi3EEES19_NSU_INSB_IJS1A_S1W_EEENSB_IJS1W_SE_EEEEEEENSA_39AutoVectorizingCopyWithAssumedAlignmentILi128EEENSA_21SM90_TMA_STORE_IM2COLES2H_S2J_S2J_EEEvvEEEEvNT_6ParamsE,"aw",@nobits
	.sectionflags	@""
	.align	16
	.zero		1024


//--------------------- .nv.shared.reserved.0     --------------------------
	.section	.nv.shared.reserved.0,"aw",@nobits
	.weak		__nv_reservedSMEM_offset_0_alias
	.size		__nv_reservedSMEM_offset_0_alias, 0, 64
	.other		__nv_reservedSMEM_offset_0_alias,@"STO_CUDA_RESERVED_SHARED STV_DEFAULT"
__nv_reservedSMEM_offset_0_alias:
	.zero		0
.nv.shared.reserved.0:
	.zero		64
	.weak		__nv_reservedSMEM_tcgen05_partition
	.type		__nv_reservedSMEM_tcgen05_partition,@object
	.size		__nv_reservedSMEM_tcgen05_partition,(.L_0 - __nv_reservedSMEM_tcgen05_partition)
__nv_reservedSMEM_tcgen05_partition:
	.zero		32
.L_0:


//--------------------- .nv.global                --------------------------
	.section	.nv.global,"aw",@nobits
.nv.global:
	.type		_ZN39_INTERNAL_e2fddfc2_4_k_cu_a501ee2e_38624cute1_E,@object
	.size		_ZN39_INTERNAL_e2fddfc2_4_k_cu_a501ee2e_38624cute1_E,(_ZN39_INTERNAL_e2fddfc2_4_k_cu_a501ee2e_38624cuda3std3__45__cpo6cbeginE - _ZN39_INTERNAL_e2fddfc2_4_k_cu_a501ee2e_38624cute1_E)
_ZN39_INTERNAL_e2fddfc2_4_k_cu_a501ee2e_38624cute1_E:
	.zero		1
	.type		_ZN39_INTERNAL_e2fddfc2_4_k_cu_a501ee2e_38624cuda3std3__45__cpo6cbeginE,@object
	.size		_ZN39_INTERNAL_e2fddfc2_4_k_cu_a501ee2e_38624cuda3std3__45__cpo6cbeginE,(_ZN39_INTERNAL_e2fddfc2_4_k_cu_a501ee2e_38624cuda3std3__48in_placeE - _ZN39_INTERNAL_e2fddfc2_4_k_cu_a501ee2e_38624cuda3std3__45__cpo6cbeginE)
_ZN39_INTERNAL_e2fddfc2_4_k_cu_a501ee2e_38624cuda3std3__45__cpo6cbeginE:
	.zero		1
	.type		_ZN39_INTERNAL_e2fddfc2_4_k_cu_a501ee2e_38624cuda3std3__48in_placeE,@object
	.size		_ZN39_INTERNAL_e2fddfc2_4_k_cu_a501ee2e_38624cuda3std3__48in_placeE,(_ZN39_INTERNAL_e2fddfc2_4_k_cu_a501ee2e_38624cuda3std6ranges3__45__cpo9iter_moveE - _ZN39_INTERNAL_e2fddfc2_4_k_cu_a501ee2e_38624cuda3std3__48in_placeE)
_ZN39_INTERNAL_e2fddfc2_4_k_cu_a501ee2e_38624cuda3std3__48in_placeE:
	.zero		1
	.type		_ZN39_INTERNAL_e2fddfc2_4_k_cu_a501ee2e_38624cuda3std6ranges3__45__cpo9iter_moveE,@object
	.size		_ZN39_INTERNAL_e2fddfc2_4_k_cu_a501ee2e_38624cuda3std6ranges3__45__cpo9iter_moveE,(_ZN39_INTERNAL_e2fddfc2_4_k_cu_a501ee2e_38624cuda3std3__45__cpo5beginE - _ZN39_INTERNAL_e2fddfc2_4_k_cu_a501ee2e_38624cuda3std6ranges3__45__cpo9iter_moveE)
_ZN39_INTERNAL_e2fddfc2_4_k_cu_a501ee2e_38624cuda3std6ranges3__45__cpo9iter_moveE:
	.zero		1
	.type		_ZN39_INTERNAL_e2fddfc2_4_k_cu_a501ee2e_38624cuda3std3__45__cpo5beginE,@object
	.size		_ZN39_INTERNAL_e2fddfc2_4_k_cu_a501ee2e_38624cuda3std3__45__cpo5beginE,(_ZN39_INTERNAL_e2fddfc2_4_k_cu_a501ee2e_38624cuda3std3__441_GLOBAL__N__e2fddfc2_4_k_cu_a501ee2e_38626ignoreE - _ZN39_INTERNAL_e2fddfc2_4_k_cu_a501ee2e_38624cuda3std3__45__cpo5beginE)
_ZN39_INTERNAL_e2fddfc2_4_k_cu_a501ee2e_38624cuda3std3__45__cpo5beginE:
	.zero		1
	.type		_ZN39_INTERNAL_e2fddfc2_4_k_cu_a501ee2e_38624cuda3std3__441_GLOBAL__N__e2fddfc2_4_k_cu_a501ee2e_38626ignoreE,@object
	.size		_ZN39_INTERNAL_e2fddfc2_4_k_cu_a501ee2e_38624cuda3std3__441_GLOBAL__N__e2fddfc2_4_k_cu_a501ee2e_38626ignoreE,(_ZN39_INTERNAL_e2fddfc2_4_k_cu_a501ee2e_38624cute7productE - _ZN39_INTERNAL_e2fddfc2_4_k_cu_a501ee2e_38624cuda3std3__441_GLOBAL__N__e2fddfc2_4_k_cu_a501ee2e_38626ignoreE)
_ZN39_INTERNAL_e2fddfc2_4_k_cu_a501ee2e_38624cuda3std3__441_GLOBAL__N__e2fddfc2_4_k_cu_a501ee2e_38626ignoreE:
	.zero		1
	.type		_ZN39_INTERNAL_e2fddfc2_4_k_cu_a501ee2e_38624cute7productE,@object
	.size		_ZN39_INTERNAL_e2fddfc2_4_k_cu_a501ee2e_38624cute7productE,(_ZN39_INTERNAL_e2fddfc2_4_k_cu_a501ee2e_38624cuda3std3__45__cpo3endE - _ZN39_INTERNAL_e2fddfc2_4_k_cu_a501ee2e_38624cute7productE)
_ZN39_INTERNAL_e2fddfc2_4_k_cu_a501ee2e_38624cute7productE:
	.zero		1
	.type		_ZN39_INTERNAL_e2fddfc2_4_k_cu_a501ee2e_38624cuda3std3__45__cpo3endE,@object
	.size		_ZN39_INTERNAL_e2fddfc2_4_k_cu_a501ee2e_38624cuda3std3__45__cpo3endE,(_ZN39_INTERNAL_e2fddfc2_4_k_cu_a501ee2e_38624cuda3std3__419piecewise_constructE - _ZN39_INTERNAL_e2fddfc2_4_k_cu_a501ee2e_38624cuda3std3__45__cpo3endE)
_ZN39_INTERNAL_e2fddfc2_4_k_cu_a501ee2e_38624cuda3std3__45__cpo3endE:
	.zero		1
	.type		_ZN39_INTERNAL_e2fddfc2_4_k_cu_a501ee2e_38624cuda3std3__419piecewise_constructE,@object
	.size		_ZN39_INTERNAL_e2fddfc2_4_k_cu_a501ee2e_38624cuda3std3__419piecewise_constructE,(_ZN39_INTERNAL_e2fddfc2_4_k_cu_a501ee2e_38624cuda3std3__45__cpo4cendE - _ZN39_INTERNAL_e2fddfc2_4_k_cu_a501ee2e_38624cuda3std3__419piecewise_constructE)
_ZN39_INTERNAL_e2fddfc2_4_k_cu_a501ee2e_38624cuda3std3__419piecewise_constructE:
	.zero		1
	.type		_ZN39_INTERNAL_e2fddfc2_4_k_cu_a501ee2e_38624cuda3std3__45__cpo4cendE,@object
	.size		_ZN39_INTERNAL_e2fddfc2_4_k_cu_a501ee2e_38624cuda3std3__45__cpo4cendE,(_ZN39_INTERNAL_e2fddfc2_4_k_cu_a501ee2e_38624cuda3std6ranges3__45__cpo4swapE - _ZN39_INTERNAL_e2fddfc2_4_k_cu_a501ee2e_38624cuda3std3__45__cpo4cendE)
_ZN39_INTERNAL_e2fddfc2_4_k_cu_a501ee2e_38624cuda3std3__45__cpo4cendE:
	.zero		1
	.type		_ZN39_INTERNAL_e2fddfc2_4_k_cu_a501ee2e_38624cuda3std6ranges3__45__cpo4swapE,@object
	.size		_ZN39_INTERNAL_e2fddfc2_4_k_cu_a501ee2e_38624cuda3std6ranges3__45__cpo4swapE,(.L_10 - _ZN39_INTERNAL_e2fddfc2_4_k_cu_a501ee2e_38624cuda3std6ranges3__45__cpo4swapE)
_ZN39_INTERNAL_e2fddfc2_4_k_cu_a501ee2e_38624cuda3std6ranges3__45__cpo4swapE:
	.zero		1
.L_10:


//--------------------- .nv.constant0._ZN7cutlass13device_kernelINS_4conv6kernel13ConvUniversalINS1_16ConvProblemShapeILNS1_8OperatorE1ELi2EEENS1_10collective14CollectiveConvINS1_47MainloopSm100TmaUmmaWarpSpecializedImplicitGemmILS5_1ELi26ELi2ELi1ELi2EN4cute5tupleIJNSA_1CILi2EEENSC_ILi1EEESE_EEEEENSB_IJNSC_ILi128EEESH_NSB_IJNSC_ILi32EEEEEEEEENS_6half_tESL_NSA_8TiledMMAINSA_8MMA_AtomIJNSA_26SM100_MMA_F16BF16_2x1SM_SSISL_SL_fLi128ELi128ELNSA_4UMMA5MajorE0ELSQ_1ELNSP_7ScaleInE0ELSR_0EEEEEENSA_6LayoutINSB_IJSE_SE_SE_EEENSB_IJNSC_ILi0EEESW_SW_EEEEENSB_IJNSA_10UnderscoreESZ_SZ_EEEEENS7_6detail27Sm100ImplicitGemmTileTraitsINSA_25SM100_TMA_2SM_LOAD_IM2COLENSA_14ComposedLayoutINSA_7SwizzleILi2ELi4ELi3EEENSA_18smem_ptr_flag_bitsILi16EEENSU_INSB_IJNSC_ILi8EEESI_EEENSB_IJSI_SE_EEEEEEEvEENS13_INSA_18SM100_TMA_2SM_LOADENS15_INS16_ILi3ELi4ELi3EEES19_NSU_INSB_IJNSC_ILi64EEES1A_EEENSB_IJSE_S1I_EEEEEEEvEEEENS_8epilogue10collective18CollectiveEpilogueINS1P_23Sm100TmaWarpSpecializedILi4ELi2ELi16ELb1ELb0EEEJNSB_IJS1I_SH_SJ_EEENSB_IJNSU_IS1I_SE_EENSU_INSB_IJNSC_ILi16EEESD_EEES1K_EEEEESL_NSB_IJNSB_IJlllEEESE_SW_EEESL_S21_NS1P_6fusion15FusionCallbacksIS1T_NS22_17LinearCombinationISL_fSL_fLNS_15FloatRoundStyleE2EEES1U_S1Z_JEEENSA_5SM1004TMEM4LOAD26SM100_TMEM_LOAD_32dp32b16xENSA_20SM90_TMA_LOAD_IM2COLENS15_INS16_ILi1ELi4ELi3EEES19_NSU_INSB_IJS1A_S1W_EEENSB_IJS1W_SE_EEEEEEENSA_39AutoVectorizingCopyWithAssumedAlignmentILi128EEENSA_21SM90_TMA_STORE_IM2COLES2H_S2J_S2J_EEEvvEEEEvNT_6ParamsE --------------------------
	.section	.nv.constant0._ZN7cutlass13device_kernelINS_4conv6kernel13ConvUniversalINS1_16ConvProblemShapeILNS1_8OperatorE1ELi2EEENS1_10collective14CollectiveConvINS1_47MainloopSm100TmaUmmaWarpSpecializedImplicitGemmILS5_1ELi26ELi2ELi1ELi2EN4cute5tupleIJNSA_1CILi2EEENSC_ILi1EEESE_EEEEENSB_IJNSC_ILi128EEESH_NSB_IJNSC_ILi32EEEEEEEEENS_6half_tESL_NSA_8TiledMMAINSA_8MMA_AtomIJNSA_26SM100_MMA_F16BF16_2x1SM_SSISL_SL_fLi128ELi128ELNSA_4UMMA5MajorE0ELSQ_1ELNSP_7ScaleInE0ELSR_0EEEEEENSA_6LayoutINSB_IJSE_SE_SE_EEENSB_IJNSC_ILi0EEESW_SW_EEEEENSB_IJNSA_10UnderscoreESZ_SZ_EEEEENS7_6detail27Sm100ImplicitGemmTileTraitsINSA_25SM100_TMA_2SM_LOAD_IM2COLENSA_14ComposedLayoutINSA_7SwizzleILi2ELi4ELi3EEENSA_18smem_ptr_flag_bitsILi16EEENSU_INSB_IJNSC_ILi8EEESI_EEENSB_IJSI_SE_EEEEEEEvEENS13_INSA_18SM100_TMA_2SM_LOADENS15_INS16_ILi3ELi4ELi3EEES19_NSU_INSB_IJNSC_ILi64EEES1A_EEENSB_IJSE_S1I_EEEEEEEvEEEENS_8epilogue10collective18CollectiveEpilogueINS1P_23Sm100TmaWarpSpecializedILi4ELi2ELi16ELb1ELb0EEEJNSB_IJS1I_SH_SJ_EEENSB_IJNSU_IS1I_SE_EENSU_INSB_IJNSC_ILi16EEESD_EEES1K_EEEEESL_NSB_IJNSB_IJlllEEESE_SW_EEESL_S21_NS1P_6fusion15FusionCallbacksIS1T_NS22_17LinearCombinationISL_fSL_fLNS_15FloatRoundStyleE2EEES1U_S1Z_JEEENSA_5SM1004TMEM4LOAD26SM100_TMEM_LOAD_32dp32b16xENSA_20SM90_TMA_LOAD_IM2COLENS15_INS16_ILi1ELi4ELi3EEES19_NSU_INSB_IJS1A_S1W_EEENSB_IJS1W_SE_EEEEEEENSA_39AutoVectorizingCopyWithAssumedAlignmentILi128EEENSA_21SM90_TMA_STORE_IM2COLES2H_S2J_S2J_EEEvvEEEEvNT_6ParamsE,"a",@progbits
	.sectionflags	@""
	.align	4
.nv.constant0._ZN7cutlass13device_kernelINS_4conv6kernel13ConvUniversalINS1_16ConvProblemShapeILNS1_8OperatorE1ELi2EEENS1_10collective14CollectiveConvINS1_47MainloopSm100TmaUmmaWarpSpecializedImplicitGemmILS5_1ELi26ELi2ELi1ELi2EN4cute5tupleIJNSA_1CILi2EEENSC_ILi1EEESE_EEEEENSB_IJNSC_ILi128EEESH_NSB_IJNSC_ILi32EEEEEEEEENS_6half_tESL_NSA_8TiledMMAINSA_8MMA_AtomIJNSA_26SM100_MMA_F16BF16_2x1SM_SSISL_SL_fLi128ELi128ELNSA_4UMMA5MajorE0ELSQ_1ELNSP_7ScaleInE0ELSR_0EEEEEENSA_6LayoutINSB_IJSE_SE_SE_EEENSB_IJNSC_ILi0EEESW_SW_EEEEENSB_IJNSA_10UnderscoreESZ_SZ_EEEEENS7_6detail27Sm100ImplicitGemmTileTraitsINSA_25SM100_TMA_2SM_LOAD_IM2COLENSA_14ComposedLayoutINSA_7SwizzleILi2ELi4ELi3EEENSA_18smem_ptr_flag_bitsILi16EEENSU_INSB_IJNSC_ILi8EEESI_EEENSB_IJSI_SE_EEEEEEEvEENS13_INSA_18SM100_TMA_2SM_LOADENS15_INS16_ILi3ELi4ELi3EEES19_NSU_INSB_IJNSC_ILi64EEES1A_EEENSB_IJSE_S1I_EEEEEEEvEEEENS_8epilogue10collective18CollectiveEpilogueINS1P_23Sm100TmaWarpSpecializedILi4ELi2ELi16ELb1ELb0EEEJNSB_IJS1I_SH_SJ_EEENSB_IJNSU_IS1I_SE_EENSU_INSB_IJNSC_ILi16EEESD_EEES1K_EEEEESL_NSB_IJNSB_IJlllEEESE_SW_EEESL_S21_NS1P_6fusion15FusionCallbacksIS1T_NS22_17LinearCombinationISL_fSL_fLNS_15FloatRoundStyleE2EEES1U_S1Z_JEEENSA_5SM1004TMEM4LOAD26SM100_TMEM_LOAD_32dp32b16xENSA_20SM90_TMA_LOAD_IM2COLENS15_INS16_ILi1ELi4ELi3EEES19_NSU_INSB_IJS1A_S1W_EEENSB_IJS1W_SE_EEEEEEENSA_39AutoVectorizingCopyWithAssumedAlignmentILi128EEENSA_21SM90_TMA_STORE_IM2COLES2H_S2J_S2J_EEEvvEEEEvNT_6ParamsE:
	.zero		2944


//--------------------- SYMBOLS --------------------------

	.type		.nv.reservedSmem.offset0,@object
	.size		.nv.reservedSmem.offset0,0x4
	.type		.nv.reservedSmem.cap,@object
	.size		.nv.reservedSmem.cap,0x4
	.type		__assertfail,@function
